//
// Generated by NVIDIA NVVM Compiler
//
// Compiler Build ID: CL-36424714
// Cuda compilation tools, release 13.0, V13.0.88
// Based on NVVM 20.0.0
//

.version 9.0
.target sm_100
.address_size 64

	// .globl	_Z15compute_r_thetaPfS_

.visible .entry _Z15compute_r_thetaPfS_(
	.param .u64 .ptr .align 1 _Z15compute_r_thetaPfS__param_0,
	.param .u64 .ptr .align 1 _Z15compute_r_thetaPfS__param_1
)
{
	.reg .pred 	%p<4>;
	.reg .b32 	%r<11>;
	.reg .b32 	%f<47>;
	.reg .b64 	%rd<11>;

	ld.param.u64 	%rd1, [_Z15compute_r_thetaPfS__param_0];
	ld.param.u64 	%rd2, [_Z15compute_r_thetaPfS__param_1];
	mov.u32 	%r3, %tid.x;
	mov.u32 	%r4, %ctaid.x;
	mov.u32 	%r5, %ntid.x;
	mad.lo.s32 	%r1, %r4, %r5, %r3;
	mov.u32 	%r6, %tid.y;
	mov.u32 	%r7, %ctaid.y;
	mov.u32 	%r8, %ntid.y;
	mad.lo.s32 	%r9, %r7, %r8, %r6;
	setp.gt.s32 	%p1, %r1, 127;
	setp.gt.u32 	%p2, %r9, 127;
	or.pred  	%p3, %p1, %p2;
	@%p3 bra 	$L__BB0_2;
	cvta.to.global.u64 	%rd3, %rd1;
	cvta.to.global.u64 	%rd4, %rd2;
	cvt.rn.f32.s32 	%f1, %r1;
	mul.f32 	%f2, %f1, 0f3F7E0000;
	fma.rn.f32 	%f3, %f2, 0f3C000000, 0f3C000000;
	cvt.rn.f32.u32 	%f4, %r9;
	mul.f32 	%f5, %f4, 0f3F7E0000;
	fma.rn.f32 	%f6, %f5, 0f3C000000, 0f3C000000;
	shl.b32 	%r10, %r1, 7;
	cvt.s64.s32 	%rd5, %r10;
	cvt.u64.u32 	%rd6, %r9;
	add.s64 	%rd7, %rd5, %rd6;
	shl.b64 	%rd8, %rd7, 2;
	add.s64 	%rd9, %rd3, %rd8;
	add.s64 	%rd10, %rd4, %rd8;
	mul.f32 	%f7, %f6, 0f43800000;
	mul.f32 	%f8, %f6, %f7;
	mul.f32 	%f9, %f3, %f3;
	mul.f32 	%f10, %f3, %f9;
	mul.f32 	%f11, %f3, %f10;
	mul.f32 	%f12, %f11, 0f41D80000;
	div.rn.f32 	%f13, %f8, %f12;
	add.f32 	%f14, %f13, 0f3F800000;
	lg2.approx.f32 	%f15, %f14;
	mul.f32 	%f16, %f15, 0f3F000000;
	ex2.approx.f32 	%f17, %f16;
	add.f32 	%f18, %f17, 0f3F800000;
	lg2.approx.f32 	%f19, %f18;
	mul.f32 	%f20, %f19, 0f3F2AAAAB;
	ex2.approx.f32 	%f21, %f20;
	lg2.approx.f32 	%f22, %f13;
	mul.f32 	%f23, %f22, 0f3EAAAAAB;
	ex2.approx.f32 	%f24, %f23;
	mul.f32 	%f25, %f21, %f24;
	fma.rn.f32 	%f26, %f21, %f21, %f25;
	fma.rn.f32 	%f27, %f24, %f24, %f26;
	div.rn.f32 	%f28, %f27, %f21;
	lg2.approx.f32 	%f29, %f28;
	mul.f32 	%f30, %f29, 0f3FC00000;
	ex2.approx.f32 	%f31, %f30;
	mul.f32 	%f32, %f31, 0f3F000000;
	mul.f32 	%f33, %f32, 0f40800000;
	add.f32 	%f34, %f32, 0f3F800000;
	mul.f32 	%f35, %f3, %f34;
	fma.rn.f32 	%f36, %f32, 0f40000000, 0fBF800000;
	lg2.approx.f32 	%f37, %f36;
	mul.f32 	%f38, %f37, 0f3F000000;
	ex2.approx.f32 	%f39, %f38;
	add.f32 	%f40, %f39, 0f3F800000;
	mul.f32 	%f41, %f35, %f40;
	div.rn.f32 	%f42, %f33, %f41;
	st.global.f32 	[%rd9], %f42;
	mul.f32 	%f43, %f3, %f42;
	lg2.approx.f32 	%f44, %f43;
	mul.f32 	%f45, %f44, 0f3F000000;
	ex2.approx.f32 	%f46, %f45;
	st.global.f32 	[%rd10], %f46;
$L__BB0_2:
	ret;

}
	// .globl	_Z9compute_hPfS_S_S_S_
.visible .entry _Z9compute_hPfS_S_S_S_(
	.param .u64 .ptr .align 1 _Z9compute_hPfS_S_S_S__param_0,
	.param .u64 .ptr .align 1 _Z9compute_hPfS_S_S_S__param_1,
	.param .u64 .ptr .align 1 _Z9compute_hPfS_S_S_S__param_2,
	.param .u64 .ptr .align 1 _Z9compute_hPfS_S_S_S__param_3,
	.param .u64 .ptr .align 1 _Z9compute_hPfS_S_S_S__param_4
)
{
	.reg .pred 	%p<4>;
	.reg .b32 	%r<12>;
	.reg .b32 	%f<14>;
	.reg .b64 	%rd<21>;

	ld.param.u64 	%rd1, [_Z9compute_hPfS_S_S_S__param_0];
	ld.param.u64 	%rd2, [_Z9compute_hPfS_S_S_S__param_1];
	ld.param.u64 	%rd3, [_Z9compute_hPfS_S_S_S__param_2];
	ld.param.u64 	%rd4, [_Z9compute_hPfS_S_S_S__param_3];
	ld.param.u64 	%rd5, [_Z9compute_hPfS_S_S_S__param_4];
	mov.u32 	%r3, %tid.x;
	mov.u32 	%r4, %ctaid.x;
	mov.u32 	%r5, %ntid.x;
	mad.lo.s32 	%r1, %r4, %r5, %r3;
	mov.u32 	%r6, %tid.y;
	mov.u32 	%r7, %ctaid.y;
	mov.u32 	%r8, %ntid.y;
	mad.lo.s32 	%r9, %r7, %r8, %r6;
	setp.gt.s32 	%p1, %r1, 127;
	setp.gt.u32 	%p2, %r9, 127;
	or.pred  	%p3, %p1, %p2;
	@%p3 bra 	$L__BB1_2;
	cvta.to.global.u64 	%rd6, %rd4;
	cvta.to.global.u64 	%rd7, %rd5;
	cvta.to.global.u64 	%rd8, %rd1;
	cvta.to.global.u64 	%rd9, %rd2;
	cvta.to.global.u64 	%rd10, %rd3;
	shl.b32 	%r10, %r1, 7;
	cvt.s64.s32 	%rd11, %r10;
	cvt.u64.u32 	%rd12, %r9;
	add.s64 	%rd13, %rd11, %rd12;
	shl.b64 	%rd14, %rd13, 2;
	add.s64 	%rd15, %rd8, %rd14;
	add.s64 	%rd16, %rd9, %rd14;
	add.s64 	%rd17, %rd10, %rd14;
	add.s32 	%r11, %r10, %r9;
	mul.wide.s32 	%rd18, %r11, 4;
	add.s64 	%rd19, %rd6, %rd18;
	ld.global.f32 	%f1, [%rd19];
	add.s64 	%rd20, %rd7, %rd18;
	ld.global.f32 	%f2, [%rd20];
	mul.f32 	%f3, %f2, 0fC0400000;
	fma.rn.f32 	%f4, %f2, %f3, 0f40800000;
	lg2.approx.f32 	%f5, %f4;
	mul.f32 	%f6, %f5, 0f3F000000;
	ex2.approx.f32 	%f7, %f6;
	mul.f32 	%f8, %f1, %f1;
	mul.f32 	%f9, %f2, %f7;
	div.rn.f32 	%f10, %f8, %f9;
	st.global.f32 	[%rd15], %f10;
	mul.f32 	%f11, %f1, %f2;
	st.global.f32 	[%rd16], %f11;
	mul.f32 	%f12, %f1, %f8;
	div.rn.f32 	%f13, %f12, %f7;
	st.global.f32 	[%rd17], %f13;
$L__BB1_2:
	ret;

}
	// .globl	_Z11update_H_nuP4Data
.visible .entry _Z11update_H_nuP4Data(
	.param .u64 .ptr .align 1 _Z11update_H_nuP4Data_param_0
)
{
	.reg .pred 	%p<4>;
	.reg .b32 	%r<11>;
	.reg .b32 	%f<20>;
	.reg .b64 	%rd<16>;

	ld.param.u64 	%rd1, [_Z11update_H_nuP4Data_param_0];
	mov.u32 	%r3, %tid.x;
	mov.u32 	%r4, %ctaid.x;
	mov.u32 	%r5, %ntid.x;
	mad.lo.s32 	%r1, %r4, %r5, %r3;
	mov.u32 	%r6, %tid.y;
	mov.u32 	%r7, %ctaid.y;
	mov.u32 	%r8, %ntid.y;
	mad.lo.s32 	%r9, %r7, %r8, %r6;
	setp.gt.s32 	%p1, %r1, 127;
	setp.gt.u32 	%p2, %r9, 126;
	or.pred  	%p3, %p1, %p2;
	@%p3 bra 	$L__BB2_2;
	cvta.to.global.u64 	%rd2, %rd1;
	mad.lo.s32 	%r10, %r1, 127, %r9;
	ld.global.u64 	%rd3, [%rd2+24];
	cvta.to.global.u64 	%rd4, %rd3;
	mul.wide.s32 	%rd5, %r10, 4;
	add.s64 	%rd6, %rd4, %rd5;
	ld.global.f32 	%f1, [%rd6];
	ld.global.f32 	%f2, [%rd6+4];
	add.f32 	%f3, %f1, %f2;
	mul.f32 	%f4, %f3, 0f3F000000;
	ld.global.u64 	%rd7, [%rd2+32];
	cvta.to.global.u64 	%rd8, %rd7;
	add.s64 	%rd9, %rd8, %rd5;
	ld.global.f32 	%f5, [%rd9];
	ld.global.f32 	%f6, [%rd9+4];
	add.f32 	%f7, %f5, %f6;
	mul.f32 	%f8, %f7, 0f3F000000;
	mul.f32 	%f9, %f4, 0f43BC8000;
	mul.f32 	%f10, %f9, %f8;
	mov.f32 	%f11, 0f3E4CCCCD;
	div.rn.f32 	%f12, %f11, %f10;
	ld.global.u64 	%rd10, [%rd2+56];
	cvta.to.global.u64 	%rd11, %rd10;
	add.s64 	%rd12, %rd11, %rd5;
	ld.global.u64 	%rd13, [%rd2+48];
	cvta.to.global.u64 	%rd14, %rd13;
	add.s64 	%rd15, %rd14, %rd5;
	ld.global.f32 	%f13, [%rd15];
	ld.global.f32 	%f14, [%rd15+4];
	ld.global.f32 	%f15, [%rd12];
	mul.f32 	%f16, %f2, %f14;
	mul.f32 	%f17, %f1, %f13;
	sub.f32 	%f18, %f16, %f17;
	fma.rn.f32 	%f19, %f12, %f18, %f15;
	st.global.f32 	[%rd12], %f19;
$L__BB2_2:
	ret;

}
	// .globl	_Z12update_H_phiP4Data
.visible .entry _Z12update_H_phiP4Data(
	.param .u64 .ptr .align 1 _Z12update_H_phiP4Data_param_0
)
{
	.reg .pred 	%p<4>;
	.reg .b32 	%r<11>;
	.reg .b32 	%f<32>;
	.reg .b64 	%rd<16>;

	ld.param.u64 	%rd1, [_Z12update_H_phiP4Data_param_0];
	mov.u32 	%r3, %tid.x;
	mov.u32 	%r4, %ctaid.x;
	mov.u32 	%r5, %ntid.x;
	mad.lo.s32 	%r1, %r4, %r5, %r3;
	mov.u32 	%r6, %tid.y;
	mov.u32 	%r7, %ctaid.y;
	mov.u32 	%r8, %ntid.y;
	mad.lo.s32 	%r9, %r7, %r8, %r6;
	setp.gt.s32 	%p1, %r1, 126;
	setp.gt.u32 	%p2, %r9, 126;
	or.pred  	%p3, %p1, %p2;
	@%p3 bra 	$L__BB3_2;
	cvta.to.global.u64 	%rd2, %rd1;
	mad.lo.s32 	%r10, %r1, 127, %r9;
	ld.global.u64 	%rd3, [%rd2+16];
	cvta.to.global.u64 	%rd4, %rd3;
	mul.wide.s32 	%rd5, %r10, 4;
	add.s64 	%rd6, %rd4, %rd5;
	ld.global.f32 	%f1, [%rd6];
	ld.global.f32 	%f2, [%rd6+516];
	add.f32 	%f3, %f1, %f2;
	ld.global.f32 	%f4, [%rd6+4];
	add.f32 	%f5, %f3, %f4;
	ld.global.f32 	%f6, [%rd6+512];
	add.f32 	%f7, %f5, %f6;
	mul.f32 	%f8, %f7, 0f3E800000;
	ld.global.u64 	%rd7, [%rd2+32];
	cvta.to.global.u64 	%rd8, %rd7;
	add.s64 	%rd9, %rd8, %rd5;
	ld.global.f32 	%f9, [%rd9];
	ld.global.f32 	%f10, [%rd9+516];
	add.f32 	%f11, %f9, %f10;
	ld.global.f32 	%f12, [%rd9+4];
	add.f32 	%f13, %f11, %f12;
	ld.global.f32 	%f14, [%rd9+512];
	add.f32 	%f15, %f13, %f14;
	mul.f32 	%f16, %f15, 0f3E800000;
	add.f32 	%f17, %f2, %f4;
	mul.f32 	%f18, %f17, 0f3F000000;
	add.f32 	%f19, %f1, %f6;
	mul.f32 	%f20, %f19, 0f3F000000;
	mul.f32 	%f21, %f8, 0f43BC8000;
	mul.f32 	%f22, %f21, %f16;
	mov.f32 	%f23, 0fBE4CCCCD;
	div.rn.f32 	%f24, %f23, %f22;
	ld.global.u64 	%rd10, [%rd2+64];
	cvta.to.global.u64 	%rd11, %rd10;
	add.s64 	%rd12, %rd11, %rd5;
	ld.global.u64 	%rd13, [%rd2+40];
	cvta.to.global.u64 	%rd14, %rd13;
	add.s64 	%rd15, %rd14, %rd5;
	ld.global.f32 	%f25, [%rd15+4];
	ld.global.f32 	%f26, [%rd15];
	ld.global.f32 	%f27, [%rd12];
	mul.f32 	%f28, %f18, %f25;
	mul.f32 	%f29, %f20, %f26;
	sub.f32 	%f30, %f28, %f29;
	fma.rn.f32 	%f31, %f24, %f30, %f27;
	st.global.f32 	[%rd12], %f31;
$L__BB3_2:
	ret;

}
	// .globl	_Z11update_H_muP4Data
.visible .entry _Z11update_H_muP4Data(
	.param .u64 .ptr .align 1 _Z11update_H_muP4Data_param_0
)
{
	.reg .pred 	%p<4>;
	.reg .b32 	%r<12>;
	.reg .b32 	%f<20>;
	.reg .b64 	%rd<16>;

	ld.param.u64 	%rd1, [_Z11update_H_muP4Data_param_0];
	mov.u32 	%r3, %tid.x;
	mov.u32 	%r4, %ctaid.x;
	mov.u32 	%r5, %ntid.x;
	mad.lo.s32 	%r1, %r4, %r5, %r3;
	mov.u32 	%r6, %tid.y;
	mov.u32 	%r7, %ctaid.y;
	mov.u32 	%r8, %ntid.y;
	mad.lo.s32 	%r9, %r7, %r8, %r6;
	setp.gt.s32 	%p1, %r1, 126;
	setp.gt.u32 	%p2, %r9, 127;
	or.pred  	%p3, %p1, %p2;
	@%p3 bra 	$L__BB4_2;
	cvta.to.global.u64 	%rd2, %rd1;
	shl.b32 	%r10, %r1, 7;
	add.s32 	%r11, %r10, %r9;
	ld.global.u64 	%rd3, [%rd2+16];
	cvta.to.global.u64 	%rd4, %rd3;
	mul.wide.s32 	%rd5, %r11, 4;
	add.s64 	%rd6, %rd4, %rd5;
	ld.global.f32 	%f1, [%rd6];
	ld.global.f32 	%f2, [%rd6+512];
	add.f32 	%f3, %f1, %f2;
	mul.f32 	%f4, %f3, 0f3F000000;
	ld.global.u64 	%rd7, [%rd2+24];
	cvta.to.global.u64 	%rd8, %rd7;
	add.s64 	%rd9, %rd8, %rd5;
	ld.global.f32 	%f5, [%rd9];
	ld.global.f32 	%f6, [%rd9+512];
	add.f32 	%f7, %f5, %f6;
	mul.f32 	%f8, %f7, 0f3F000000;
	mul.f32 	%f9, %f4, 0f43BC8000;
	mul.f32 	%f10, %f9, %f8;
	mov.f32 	%f11, 0fBE4CCCCD;
	div.rn.f32 	%f12, %f11, %f10;
	ld.global.u64 	%rd10, [%rd2+72];
	cvta.to.global.u64 	%rd11, %rd10;
	add.s64 	%rd12, %rd11, %rd5;
	ld.global.u64 	%rd13, [%rd2+48];
	cvta.to.global.u64 	%rd14, %rd13;
	add.s64 	%rd15, %rd14, %rd5;
	ld.global.f32 	%f13, [%rd15];
	ld.global.f32 	%f14, [%rd15+512];
	ld.global.f32 	%f15, [%rd12];
	mul.f32 	%f16, %f6, %f14;
	mul.f32 	%f17, %f5, %f13;
	sub.f32 	%f18, %f16, %f17;
	fma.rn.f32 	%f19, %f12, %f18, %f15;
	st.global.f32 	[%rd12], %f19;
$L__BB4_2:
	ret;

}
	// .globl	_Z11update_E_nuP4Data
.visible .entry _Z11update_E_nuP4Data(
	.param .u64 .ptr .align 1 _Z11update_E_nuP4Data_param_0
)
{
	.reg .pred 	%p<4>;
	.reg .b32 	%r<13>;
	.reg .b32 	%f<31>;
	.reg .b64 	%rd<17>;

	ld.param.u64 	%rd1, [_Z11update_E_nuP4Data_param_0];
	mov.u32 	%r3, %tid.x;
	mov.u32 	%r4, %ctaid.x;
	mov.u32 	%r5, %ntid.x;
	mad.lo.s32 	%r1, %r4, %r5, %r3;
	mov.u32 	%r6, %tid.y;
	mov.u32 	%r7, %ctaid.y;
	mov.u32 	%r8, %ntid.y;
	mad.lo.s32 	%r2, %r7, %r8, %r6;
	setp.gt.s32 	%p1, %r1, 126;
	add.s32 	%r9, %r2, -127;
	setp.lt.u32 	%p2, %r9, -126;
	or.pred  	%p3, %p1, %p2;
	@%p3 bra 	$L__BB5_2;
	cvta.to.global.u64 	%rd2, %rd1;
	shl.b32 	%r10, %r1, 7;
	add.s32 	%r11, %r10, %r2;
	ld.global.u64 	%rd3, [%rd2+24];
	cvta.to.global.u64 	%rd4, %rd3;
	mul.wide.s32 	%rd5, %r11, 4;
	add.s64 	%rd6, %rd4, %rd5;
	ld.global.f32 	%f1, [%rd6];
	ld.global.f32 	%f2, [%rd6+512];
	add.f32 	%f3, %f1, %f2;
	mul.f32 	%f4, %f3, 0f3F000000;
	ld.global.u64 	%rd7, [%rd2+32];
	cvta.to.global.u64 	%rd8, %rd7;
	add.s64 	%rd9, %rd8, %rd5;
	ld.global.f32 	%f5, [%rd9];
	ld.global.f32 	%f6, [%rd9+512];
	add.f32 	%f7, %f5, %f6;
	mul.f32 	%f8, %f7, 0f3F000000;
	ld.global.f32 	%f9, [%rd6+516];
	add.f32 	%f10, %f1, %f9;
	add.f32 	%f11, %f10, %f2;
	ld.global.f32 	%f12, [%rd6+4];
	add.f32 	%f13, %f11, %f12;
	mul.f32 	%f14, %f13, 0f3E800000;
	ld.global.f32 	%f15, [%rd6+508];
	add.f32 	%f16, %f1, %f15;
	add.f32 	%f17, %f16, %f2;
	ld.global.f32 	%f18, [%rd6+-4];
	add.f32 	%f19, %f17, %f18;
	mul.f32 	%f20, %f19, 0f3E800000;
	mul.f32 	%f21, %f4, %f8;
	mov.f32 	%f22, 0fC296CCCD;
	div.rn.f32 	%f23, %f22, %f21;
	ld.global.u64 	%rd10, [%rd2+40];
	cvta.to.global.u64 	%rd11, %rd10;
	add.s64 	%rd12, %rd11, %rd5;
	ld.global.u64 	%rd13, [%rd2+64];
	cvta.to.global.u64 	%rd14, %rd13;
	sub.s32 	%r12, %r11, %r1;
	mul.wide.s32 	%rd15, %r12, 4;
	add.s64 	%rd16, %rd14, %rd15;
	ld.global.f32 	%f24, [%rd16];
	ld.global.f32 	%f25, [%rd16+-4];
	ld.global.f32 	%f26, [%rd12];
	mul.f32 	%f27, %f14, %f24;
	mul.f32 	%f28, %f20, %f25;
	sub.f32 	%f29, %f27, %f28;
	fma.rn.f32 	%f30, %f23, %f29, %f26;
	st.global.f32 	[%rd12], %f30;
$L__BB5_2:
	ret;

}
	// .globl	_Z12update_E_phiP4Datai
.visible .entry _Z12update_E_phiP4Datai(
	.param .u64 .ptr .align 1 _Z12update_E_phiP4Datai_param_0,
	.param .u32 _Z12update_E_phiP4Datai_param_1
)
{
	.reg .pred 	%p<7>;
	.reg .b32 	%r<18>;
	.reg .b32 	%f<35>;
	.reg .b64 	%rd<20>;
	.reg .b64 	%fd<3>;

	ld.param.u64 	%rd2, [_Z12update_E_phiP4Datai_param_0];
	ld.param.u32 	%r3, [_Z12update_E_phiP4Datai_param_1];
	mov.u32 	%r4, %tid.x;
	mov.u32 	%r5, %ctaid.x;
	mov.u32 	%r6, %ntid.x;
	mad.lo.s32 	%r1, %r5, %r6, %r4;
	mov.u32 	%r7, %tid.y;
	mov.u32 	%r8, %ctaid.y;
	mov.u32 	%r9, %ntid.y;
	mad.lo.s32 	%r10, %r8, %r9, %r7;
	setp.eq.s32 	%p1, %r1, 0;
	setp.gt.s32 	%p2, %r1, 126;
	or.pred  	%p3, %p1, %p2;
	add.s32 	%r11, %r10, -127;
	setp.lt.u32 	%p4, %r11, -126;
	or.pred  	%p5, %p3, %p4;
	@%p5 bra 	$L__BB6_3;
	cvta.to.global.u64 	%rd3, %rd2;
	shl.b32 	%r12, %r1, 7;
	add.s32 	%r13, %r12, %r10;
	ld.global.u64 	%rd4, [%rd3+16];
	cvta.to.global.u64 	%rd5, %rd4;
	mul.wide.s32 	%rd6, %r13, 4;
	add.s64 	%rd7, %rd5, %rd6;
	ld.global.f32 	%f1, [%rd7];
	ld.global.u64 	%rd8, [%rd3+32];
	cvta.to.global.u64 	%rd9, %rd8;
	add.s64 	%rd10, %rd9, %rd6;
	ld.global.f32 	%f2, [%rd10];
	ld.global.f32 	%f3, [%rd7+4];
	add.f32 	%f4, %f1, %f3;
	mul.f32 	%f5, %f4, 0f3F000000;
	ld.global.f32 	%f6, [%rd7+-4];
	add.f32 	%f7, %f1, %f6;
	mul.f32 	%f8, %f7, 0f3F000000;
	ld.global.f32 	%f9, [%rd10+512];
	add.f32 	%f10, %f2, %f9;
	mul.f32 	%f11, %f10, 0f3F000000;
	ld.global.f32 	%f12, [%rd10+-512];
	add.f32 	%f13, %f2, %f12;
	mul.f32 	%f14, %f13, 0f3F000000;
	mul.f32 	%f15, %f1, %f2;
	mov.f32 	%f16, 0f4296CCCD;
	div.rn.f32 	%f17, %f16, %f15;
	ld.global.u64 	%rd11, [%rd3+48];
	cvta.to.global.u64 	%rd12, %rd11;
	add.s64 	%rd1, %rd12, %rd6;
	ld.global.u64 	%rd13, [%rd3+56];
	cvta.to.global.u64 	%rd14, %rd13;
	sub.s32 	%r14, %r13, %r1;
	mul.wide.s32 	%rd15, %r14, 4;
	add.s64 	%rd16, %rd14, %rd15;
	ld.global.f32 	%f18, [%rd16];
	ld.global.f32 	%f19, [%rd16+-4];
	ld.global.u64 	%rd17, [%rd3+72];
	cvta.to.global.u64 	%rd18, %rd17;
	add.s64 	%rd19, %rd18, %rd6;
	ld.global.f32 	%f20, [%rd19];
	ld.global.f32 	%f21, [%rd19+-512];
	ld.global.f32 	%f22, [%rd1];
	mul.f32 	%f23, %f5, %f18;
	mul.f32 	%f24, %f8, %f19;
	sub.f32 	%f25, %f23, %f24;
	fma.rn.f32 	%f26, %f17, %f25, %f22;
	mul.f32 	%f27, %f11, %f20;
	mul.f32 	%f28, %f14, %f21;
	sub.f32 	%f29, %f27, %f28;
	mul.f32 	%f30, %f17, %f29;
	sub.f32 	%f31, %f26, %f30;
	st.global.f32 	[%rd1], %f31;
	setp.ne.s32 	%p6, %r13, 7095;
	@%p6 bra 	$L__BB6_3;
	sub.s32 	%r15, 30, %r3;
	add.s32 	%r16, %r3, -30;
	mul.lo.s32 	%r17, %r15, %r16;
	cvt.rn.f64.s32 	%fd1, %r17;
	div.rn.f64 	%fd2, %fd1, 0d4059000000000000;
	cvt.rn.f32.f64 	%f32, %fd2;
	mul.f32 	%f33, %f32, 0f3FB8AA3B;
	ex2.approx.f32 	%f34, %f33;
	st.global.f32 	[%rd1+28380], %f34;
$L__BB6_3:
	ret;

}


// ===== COMPILED SASS (sm_100) =====

	.target	sm_100

	.elftype	@"ET_EXEC"


//--------------------- .note.nv.tkinfo           --------------------------
	.section	.note.nv.tkinfo,"",@"SHT_NOTE"
	.sectionflags	@"SHF_NOTE_NV_TKINFO"
	.tkinfo
        /*0018*/ 	.word	0x00000002
        /*0030*/ 	.string	""
        /*0030*/ 	.string	"ptxas"
        /*0030*/ 	.string	"Cuda compilation tools, release 13.0, V13.0.88"
        /*0030*/ 	.string	"Build cuda_13.0.r13.0/compiler.36424714_0"
        /*0030*/ 	.string	"-arch sm_100 -m 64 "



//--------------------- .note.nv.cuinfo           --------------------------
	.section	.note.nv.cuinfo,"",@"SHT_NOTE"
	.sectionflags	@"SHF_NOTE_NV_CUINFO"
        /*0018*/ 	.short	0x0002
        /*001a*/ 	.short	0x0064
        /*001c*/ 	.short	0x0082
	.zero		2


//--------------------- .nv.info                  --------------------------
	.section	.nv.info,"",@"SHT_CUDA_INFO"
	.align	4


	//----- nvinfo : EIATTR_REGCOUNT
	.align		4
        /*0000*/ 	.byte	0x04, 0x2f
        /*0002*/ 	.short	(.L_1 - .L_0)
	.align		4
.L_0:
        /*0004*/ 	.word	index@(_Z15compute_r_thetaPfS_)
        /*0008*/ 	.word	0x00000013


	//----- nvinfo : EIATTR_FRAME_SIZE
	.align		4
.L_1:
        /*000c*/ 	.byte	0x04, 0x11
        /*000e*/ 	.short	(.L_3 - .L_2)
	.align		4
.L_2:
        /*0010*/ 	.word	index@($__internal_7_$__cuda_sm3x_div_rn_noftz_f32_slowpath)
        /*0014*/ 	.word	0x00000000


	//----- nvinfo : EIATTR_FRAME_SIZE
	.align		4
.L_3:
        /*0018*/ 	.byte	0x04, 0x11
        /*001a*/ 	.short	(.L_5 - .L_4)
	.align		4
.L_4:
        /*001c*/ 	.word	index@(_Z15compute_r_thetaPfS_)
        /*0020*/ 	.word	0x00000000


	//----- nvinfo : EIATTR_REGCOUNT
	.align		4
.L_5:
        /*0024*/ 	.byte	0x04, 0x2f
        /*0026*/ 	.short	(.L_7 - .L_6)
	.align		4
.L_6:
        /*0028*/ 	.word	index@(_Z9compute_hPfS_S_S_S_)
        /*002c*/ 	.word	0x00000017


	//----- nvinfo : EIATTR_FRAME_SIZE
	.align		4
.L_7:
        /*0030*/ 	.byte	0x04, 0x11
        /*0032*/ 	.short	(.L_9 - .L_8)
	.align		4
.L_8:
        /*0034*/ 	.word	index@($__internal_6_$__cuda_sm3x_div_rn_noftz_f32_slowpath)
        /*0038*/ 	.word	0x00000000


	//----- nvinfo : EIATTR_FRAME_SIZE
	.align		4
.L_9:
        /*003c*/ 	.byte	0x04, 0x11
        /*003e*/ 	.short	(.L_11 - .L_10)
	.align		4
.L_10:
        /*0040*/ 	.word	index@(_Z9compute_hPfS_S_S_S_)
        /*0044*/ 	.word	0x00000000


	//----- nvinfo : EIATTR_REGCOUNT
	.align		4
.L_11:
        /*0048*/ 	.byte	0x04, 0x2f
        /*004a*/ 	.short	(.L_13 - .L_12)
	.align		4
.L_12:
        /*004c*/ 	.word	index@(_Z11update_H_nuP4Data)
        /*0050*/ 	.word	0x00000010


	//----- nvinfo : EIATTR_FRAME_SIZE
	.align		4
.L_13:
        /*0054*/ 	.byte	0x04, 0x11
        /*0056*/ 	.short	(.L_15 - .L_14)
	.align		4
.L_14:
        /*0058*/ 	.word	index@($__internal_5_$__cuda_sm3x_div_rn_noftz_f32_slowpath)
        /*005c*/ 	.word	0x00000000


	//----- nvinfo : EIATTR_FRAME_SIZE
	.align		4
.L_15:
        /*0060*/ 	.byte	0x04, 0x11
        /*0062*/ 	.short	(.L_17 - .L_16)
	.align		4
.L_16:
        /*0064*/ 	.word	index@(_Z11update_H_nuP4Data)
        /*0068*/ 	.word	0x00000000


	//----- nvinfo : EIATTR_REGCOUNT
	.align		4
.L_17:
        /*006c*/ 	.byte	0x04, 0x2f
        /*006e*/ 	.short	(.L_19 - .L_18)
	.align		4
.L_18:
        /*0070*/ 	.word	index@(_Z12update_H_phiP4Data)
        /*0074*/ 	.word	0x00000013


	//----- nvinfo : EIATTR_FRAME_SIZE
	.align		4
.L_19:
        /*0078*/ 	.byte	0x04, 0x11
        /*007a*/ 	.short	(.L_21 - .L_20)
	.align		4
.L_20:
        /*007c*/ 	.word	index@($__internal_4_$__cuda_sm3x_div_rn_noftz_f32_slowpath)
        /*0080*/ 	.word	0x00000000


	//----- nvinfo : EIATTR_FRAME_SIZE
	.align		4
.L_21:
        /*0084*/ 	.byte	0x04, 0x11
        /*0086*/ 	.short	(.L_23 - .L_22)
	.align		4
.L_22:
        /*0088*/ 	.word	index@(_Z12update_H_phiP4Data)
        /*008c*/ 	.word	0x00000000


	//----- nvinfo : EIATTR_REGCOUNT
	.align		4
.L_23:
        /*0090*/ 	.byte	0x04, 0x2f
        /*0092*/ 	.short	(.L_25 - .L_24)
	.align		4
.L_24:
        /*0094*/ 	.word	index@(_Z11update_H_muP4Data)
        /*0098*/ 	.word	0x00000010


	//----- nvinfo : EIATTR_FRAME_SIZE
	.align		4
.L_25:
        /*009c*/ 	.byte	0x04, 0x11
        /*009e*/ 	.short	(.L_27 - .L_26)
	.align		4
.L_26:
        /*00a0*/ 	.word	index@($__internal_3_$__cuda_sm3x_div_rn_noftz_f32_slowpath)
        /*00a4*/ 	.word	0x00000000


	//----- nvinfo : EIATTR_FRAME_SIZE
	.align		4
.L_27:
        /*00a8*/ 	.byte	0x04, 0x11
        /*00aa*/ 	.short	(.L_29 - .L_28)
	.align		4
.L_28:
        /*00ac*/ 	.word	index@(_Z11update_H_muP4Data)
        /*00b0*/ 	.word	0x00000000


	//----- nvinfo : EIATTR_REGCOUNT
	.align		4
.L_29:
        /*00b4*/ 	.byte	0x04, 0x2f
        /*00b6*/ 	.short	(.L_31 - .L_30)
	.align		4
.L_30:
        /*00b8*/ 	.word	index@(_Z11update_E_nuP4Data)
        /*00bc*/ 	.word	0x00000016


	//----- nvinfo : EIATTR_FRAME_SIZE
	.align		4
.L_31:
        /*00c0*/ 	.byte	0x04, 0x11
        /*00c2*/ 	.short	(.L_33 - .L_32)
	.align		4
.L_32:
        /*00c4*/ 	.word	index@($__internal_2_$__cuda_sm3x_div_rn_noftz_f32_slowpath)
        /*00c8*/ 	.word	0x00000000


	//----- nvinfo : EIATTR_FRAME_SIZE
	.align		4
.L_33:
        /*00cc*/ 	.byte	0x04, 0x11
        /*00ce*/ 	.short	(.L_35 - .L_34)
	.align		4
.L_34:
        /*00d0*/ 	.word	index@(_Z11update_E_nuP4Data)
        /*00d4*/ 	.word	0x00000000


	//----- nvinfo : EIATTR_REGCOUNT
	.align		4
.L_35:
        /*00d8*/ 	.byte	0x04, 0x2f
        /*00da*/ 	.short	(.L_37 - .L_36)
	.align		4
.L_36:
        /*00dc*/ 	.word	index@(_Z12update_E_phiP4Datai)
        /*00e0*/ 	.word	0x00000018


	//----- nvinfo : EIATTR_FRAME_SIZE
	.align		4
.L_37:
        /*00e4*/ 	.byte	0x04, 0x11
        /*00e6*/ 	.short	(.L_39 - .L_38)
	.align		4
.L_38:
        /*00e8*/ 	.word	index@($__internal_1_$__cuda_sm3x_div_rn_noftz_f32_slowpath)
        /*00ec*/ 	.word	0x00000000


	//----- nvinfo : EIATTR_FRAME_SIZE
	.align		4
.L_39:
        /*00f0*/ 	.byte	0x04, 0x11
        /*00f2*/ 	.short	(.L_41 - .L_40)
	.align		4
.L_40:
        /*00f4*/ 	.word	index@($__internal_0_$__cuda_sm20_div_rn_f64_full)
        /*00f8*/ 	.word	0x00000000


	//----- nvinfo : EIATTR_FRAME_SIZE
	.align		4
.L_41:
        /*00fc*/ 	.byte	0x04, 0x11
        /*00fe*/ 	.short	(.L_43 - .L_42)
	.align		4
.L_42:
        /*0100*/ 	.word	index@(_Z12update_E_phiP4Datai)
        /*0104*/ 	.word	0x00000000


	//----- nvinfo : EIATTR_MIN_STACK_SIZE
	.align		4
.L_43:
        /*0108*/ 	.byte	0x04, 0x12
        /*010a*/ 	.short	(.L_45 - .L_44)
	.align		4
.L_44:
        /*010c*/ 	.word	index@(_Z12update_E_phiP4Datai)
        /*0110*/ 	.word	0x00000000


	//----- nvinfo : EIATTR_MIN_STACK_SIZE
	.align		4
.L_45:
        /*0114*/ 	.byte	0x04, 0x12
        /*0116*/ 	.short	(.L_47 - .L_46)
	.align		4
.L_46:
        /*0118*/ 	.word	index@(_Z11update_E_nuP4Data)
        /*011c*/ 	.word	0x00000000


	//----- nvinfo : EIATTR_MIN_STACK_SIZE
	.align		4
.L_47:
        /*0120*/ 	.byte	0x04, 0x12
        /*0122*/ 	.short	(.L_49 - .L_48)
	.align		4
.L_48:
        /*0124*/ 	.word	index@(_Z11update_H_muP4Data)
        /*0128*/ 	.word	0x00000000


	//----- nvinfo : EIATTR_MIN_STACK_SIZE
	.align		4
.L_49:
        /*012c*/ 	.byte	0x04, 0x12
        /*012e*/ 	.short	(.L_51 - .L_50)
	.align		4
.L_50:
        /*0130*/ 	.word	index@(_Z12update_H_phiP4Data)
        /*0134*/ 	.word	0x00000000


	//----- nvinfo : EIATTR_MIN_STACK_SIZE
	.align		4
.L_51:
        /*0138*/ 	.byte	0x04, 0x12
        /*013a*/ 	.short	(.L_53 - .L_52)
	.align		4
.L_52:
        /*013c*/ 	.word	index@(_Z11update_H_nuP4Data)
        /*0140*/ 	.word	0x00000000


	//----- nvinfo : EIATTR_MIN_STACK_SIZE
	.align		4
.L_53:
        /*0144*/ 	.byte	0x04, 0x12
        /*0146*/ 	.short	(.L_55 - .L_54)
	.align		4
.L_54:
        /*0148*/ 	.word	index@(_Z9compute_hPfS_S_S_S_)
        /*014c*/ 	.word	0x00000000


	//----- nvinfo : EIATTR_MIN_STACK_SIZE
	.align		4
.L_55:
        /*0150*/ 	.byte	0x04, 0x12
        /*0152*/ 	.short	(.L_57 - .L_56)
	.align		4
.L_56:
        /*0154*/ 	.word	index@(_Z15compute_r_thetaPfS_)
        /*0158*/ 	.word	0x00000000
.L_57:


//--------------------- .nv.compat                --------------------------
	.section	.nv.compat,"",@"SHT_CUDA_COMPAT_INFO"
	.align	4
        /*0000*/ 	.byte	0x02, 0x09, 0x00, 0x00, 0x02, 0x02, 0x01, 0x00, 0x02, 0x05, 0x05, 0x00, 0x03, 0x07, 0x01, 0x01
        /*0010*/ 	.byte	0x02, 0x03, 0x00, 0x00, 0x02, 0x06, 0x01, 0x00, 0x04, 0x0b, 0x08, 0x00, 0x01, 0x00, 0x00, 0x00
        /*0020*/ 	.byte	0x00, 0x00, 0x00, 0x00


//--------------------- .nv.info._Z12update_E_phiP4Datai --------------------------
	.section	.nv.info._Z12update_E_phiP4Datai,"",@"SHT_CUDA_INFO"
	.sectionflags	@""
	.align	4


	//----- nvinfo : EIATTR_CUDA_API_VERSION
	.align		4
        /*0000*/ 	.byte	0x04, 0x37
        /*0002*/ 	.short	(.L_59 - .L_58)
.L_58:
        /*0004*/ 	.word	0x00000082


	//----- nvinfo : EIATTR_KPARAM_INFO
	.align		4
.L_59:
        /*0008*/ 	.byte	0x04, 0x17
        /*000a*/ 	.short	(.L_61 - .L_60)
.L_60:
        /*000c*/ 	.word	0x00000000
        /*0010*/ 	.short	0x0001
        /*0012*/ 	.short	0x0008
        /*0014*/ 	.byte	0x00, 0xf0, 0x11, 0x00


	//----- nvinfo : EIATTR_KPARAM_INFO
	.align		4
.L_61:
        /*0018*/ 	.byte	0x04, 0x17
        /*001a*/ 	.short	(.L_63 - .L_62)
.L_62:
        /*001c*/ 	.word	0x00000000
        /*0020*/ 	.short	0x0000
        /*0022*/ 	.short	0x0000
        /*0024*/ 	.byte	0x00, 0xf5, 0x21, 0x00


	//----- nvinfo : EIATTR_SPARSE_MMA_MASK
	.align		4
.L_63:
        /*0028*/ 	.byte	0x03, 0x50
        /*002a*/ 	.short	0x0000


	//----- nvinfo : EIATTR_MAXREG_COUNT
	.align		4
        /*002c*/ 	.byte	0x03, 0x1b
        /*002e*/ 	.short	0x00ff


	//----- nvinfo : EIATTR_MERCURY_ISA_VERSION
	.align		4
        /*0030*/ 	.byte	0x03, 0x5f
        /*0032*/ 	.short	0x0101


	//----- nvinfo : EIATTR_VRC_CTA_INIT_COUNT
	.align		4
        /*0034*/ 	.byte	0x02, 0x4a
	.zero		1
	.zero		1


	//----- nvinfo : EIATTR_EXIT_INSTR_OFFSETS
	.align		4
        /*0038*/ 	.byte	0x04, 0x1c
        /*003a*/ 	.short	(.L_65 - .L_64)


	//   ....[0]....
.L_64:
        /*003c*/ 	.word	0x000000d0


	//   ....[1]....
        /*0040*/ 	.word	0x00000470


	//   ....[2]....
        /*0044*/ 	.word	0x00000680


	//----- nvinfo : EIATTR_CRS_STACK_SIZE
	.align		4
.L_65:
        /*0048*/ 	.byte	0x04, 0x1e
        /*004a*/ 	.short	(.L_67 - .L_66)
.L_66:
        /*004c*/ 	.word	0x00000000


	//----- nvinfo : EIATTR_CBANK_PARAM_SIZE
	.align		4
.L_67:
        /*0050*/ 	.byte	0x03, 0x19
        /*0052*/ 	.short	0x000c


	//----- nvinfo : EIATTR_PARAM_CBANK
	.align		4
        /*0054*/ 	.byte	0x04, 0x0a
        /*0056*/ 	.short	(.L_69 - .L_68)
	.align		4
.L_68:
        /*0058*/ 	.word	index@(.nv.constant0._Z12update_E_phiP4Datai)
        /*005c*/ 	.short	0x0380
        /*005e*/ 	.short	0x000c


	//----- nvinfo : EIATTR_SW_WAR
	.align		4
.L_69:
        /*0060*/ 	.byte	0x04, 0x36
        /*0062*/ 	.short	(.L_71 - .L_70)
.L_70:
        /*0064*/ 	.word	0x00000008
.L_71:


//--------------------- .nv.info._Z11update_E_nuP4Data --------------------------
	.section	.nv.info._Z11update_E_nuP4Data,"",@"SHT_CUDA_INFO"
	.sectionflags	@""
	.align	4


	//----- nvinfo : EIATTR_CUDA_API_VERSION
	.align		4
        /*0000*/ 	.byte	0x04, 0x37
        /*0002*/ 	.short	(.L_73 - .L_72)
.L_72:
        /*0004*/ 	.word	0x00000082


	//----- nvinfo : EIATTR_KPARAM_INFO
	.align		4
.L_73:
        /*0008*/ 	.byte	0x04, 0x17
        /*000a*/ 	.short	(.L_75 - .L_74)
.L_74:
        /*000c*/ 	.word	0x00000000
        /*0010*/ 	.short	0x0000
        /*0012*/ 	.short	0x0000
        /*0014*/ 	.byte	0x00, 0xf5, 0x21, 0x00


	//----- nvinfo : EIATTR_SPARSE_MMA_MASK
	.align		4
.L_75:
        /*0018*/ 	.byte	0x03, 0x50
        /*001a*/ 	.short	0x0000


	//----- nvinfo : EIATTR_MAXREG_COUNT
	.align		4
        /*001c*/ 	.byte	0x03, 0x1b
        /*001e*/ 	.short	0x00ff


	//----- nvinfo : EIATTR_MERCURY_ISA_VERSION
	.align		4
        /*0020*/ 	.byte	0x03, 0x5f
        /*0022*/ 	.short	0x0101


	//----- nvinfo : EIATTR_VRC_CTA_INIT_COUNT
	.align		4
        /*0024*/ 	.byte	0x02, 0x4a
	.zero		1
	.zero		1


	//----- nvinfo : EIATTR_EXIT_INSTR_OFFSETS
	.align		4
        /*0028*/ 	.byte	0x04, 0x1c
        /*002a*/ 	.short	(.L_77 - .L_76)


	//   ....[0]....
.L_76:
        /*002c*/ 	.word	0x000000c0


	//   ....[1]....
        /*0030*/ 	.word	0x00000440


	//----- nvinfo : EIATTR_CRS_STACK_SIZE
	.align		4
.L_77:
        /*0034*/ 	.byte	0x04, 0x1e
        /*0036*/ 	.short	(.L_79 - .L_78)
.L_78:
        /*0038*/ 	.word	0x00000000


	//----- nvinfo : EIATTR_CBANK_PARAM_SIZE
	.align		4
.L_79:
        /*003c*/ 	.byte	0x03, 0x19
        /*003e*/ 	.short	0x0008


	//----- nvinfo : EIATTR_PARAM_CBANK
	.align		4
        /*0040*/ 	.byte	0x04, 0x0a
        /*0042*/ 	.short	(.L_81 - .L_80)
	.align		4
.L_80:
        /*0044*/ 	.word	index@(.nv.constant0._Z11update_E_nuP4Data)
        /*0048*/ 	.short	0x0380
        /*004a*/ 	.short	0x0008


	//----- nvinfo : EIATTR_SW_WAR
	.align		4
.L_81:
        /*004c*/ 	.byte	0x04, 0x36
        /*004e*/ 	.short	(.L_83 - .L_82)
.L_82:
        /*0050*/ 	.word	0x00000008
.L_83:


//--------------------- .nv.info._Z11update_H_muP4Data --------------------------
	.section	.nv.info._Z11update_H_muP4Data,"",@"SHT_CUDA_INFO"
	.sectionflags	@""
	.align	4


	//----- nvinfo : EIATTR_CUDA_API_VERSION
	.align		4
        /*0000*/ 	.byte	0x04, 0x37
        /*0002*/ 	.short	(.L_85 - .L_84)
.L_84:
        /*0004*/ 	.word	0x00000082


	//----- nvinfo : EIATTR_KPARAM_INFO
	.align		4
.L_85:
        /*0008*/ 	.byte	0x04, 0x17
        /*000a*/ 	.short	(.L_87 - .L_86)
.L_86:
        /*000c*/ 	.word	0x00000000
        /*0010*/ 	.short	0x0000
        /*0012*/ 	.short	0x0000
        /*0014*/ 	.byte	0x00, 0xf5, 0x21, 0x00


	//----- nvinfo : EIATTR_SPARSE_MMA_MASK
	.align		4
.L_87:
        /*0018*/ 	.byte	0x03, 0x50
        /*001a*/ 	.short	0x0000


	//----- nvinfo : EIATTR_MAXREG_COUNT
	.align		4
        /*001c*/ 	.byte	0x03, 0x1b
        /*001e*/ 	.short	0x00ff


	//----- nvinfo : EIATTR_MERCURY_ISA_VERSION
	.align		4
        /*0020*/ 	.byte	0x03, 0x5f
        /*0022*/ 	.short	0x0101


	//----- nvinfo : EIATTR_VRC_CTA_INIT_COUNT
	.align		4
        /*0024*/ 	.byte	0x02, 0x4a
	.zero		1
	.zero		1


	//----- nvinfo : EIATTR_EXIT_INSTR_OFFSETS
	.align		4
        /*0028*/ 	.byte	0x04, 0x1c
        /*002a*/ 	.short	(.L_89 - .L_88)


	//   ....[0]....
.L_88:
        /*002c*/ 	.word	0x000000b0


	//   ....[1]....
        /*0030*/ 	.word	0x00000380


	//----- nvinfo : EIATTR_CRS_STACK_SIZE
	.align		4
.L_89:
        /*0034*/ 	.byte	0x04, 0x1e
        /*0036*/ 	.short	(.L_91 - .L_90)
.L_90:
        /*0038*/ 	.word	0x00000000


	//----- nvinfo : EIATTR_CBANK_PARAM_SIZE
	.align		4
.L_91:
        /*003c*/ 	.byte	0x03, 0x19
        /*003e*/ 	.short	0x0008


	//----- nvinfo : EIATTR_PARAM_CBANK
	.align		4
        /*0040*/ 	.byte	0x04, 0x0a
        /*0042*/ 	.short	(.L_93 - .L_92)
	.align		4
.L_92:
        /*0044*/ 	.word	index@(.nv.constant0._Z11update_H_muP4Data)
        /*0048*/ 	.short	0x0380
        /*004a*/ 	.short	0x0008


	//----- nvinfo : EIATTR_SW_WAR
	.align		4
.L_93:
        /*004c*/ 	.byte	0x04, 0x36
        /*004e*/ 	.short	(.L_95 - .L_94)
.L_94:
        /*0050*/ 	.word	0x00000008
.L_95:


//--------------------- .nv.info._Z12update_H_phiP4Data --------------------------
	.section	.nv.info._Z12update_H_phiP4Data,"",@"SHT_CUDA_INFO"
	.sectionflags	@""
	.align	4


	//----- nvinfo : EIATTR_CUDA_API_VERSION
	.align		4
        /*0000*/ 	.byte	0x04, 0x37
        /*0002*/ 	.short	(.L_97 - .L_96)
.L_96:
        /*0004*/ 	.word	0x00000082


	//----- nvinfo : EIATTR_KPARAM_INFO
	.align		4
.L_97:
        /*0008*/ 	.byte	0x04, 0x17
        /*000a*/ 	.short	(.L_99 - .L_98)
.L_98:
        /*000c*/ 	.word	0x00000000
        /*0010*/ 	.short	0x0000
        /*0012*/ 	.short	0x0000
        /*0014*/ 	.byte	0x00, 0xf5, 0x21, 0x00


	//----- nvinfo : EIATTR_SPARSE_MMA_MASK
	.align		4
.L_99:
        /*0018*/ 	.byte	0x03, 0x50
        /*001a*/ 	.short	0x0000


	//----- nvinfo : EIATTR_MAXREG_COUNT
	.align		4
        /*001c*/ 	.byte	0x03, 0x1b
        /*001e*/ 	.short	0x00ff


	//----- nvinfo : EIATTR_MERCURY_ISA_VERSION
	.align		4
        /*0020*/ 	.byte	0x03, 0x5f
        /*0022*/ 	.short	0x0101


	//----- nvinfo : EIATTR_VRC_CTA_INIT_COUNT
	.align		4
        /*0024*/ 	.byte	0x02, 0x4a
	.zero		1
	.zero		1


	//----- nvinfo : EIATTR_EXIT_INSTR_OFFSETS
	.align		4
        /*0028*/ 	.byte	0x04, 0x1c
        /*002a*/ 	.short	(.L_101 - .L_100)


	//   ....[0]....
.L_100:
        /*002c*/ 	.word	0x000000b0


	//   ....[1]....
        /*0030*/ 	.word	0x00000440


	//----- nvinfo : EIATTR_CRS_STACK_SIZE
	.align		4
.L_101:
        /*0034*/ 	.byte	0x04, 0x1e
        /*0036*/ 	.short	(.L_103 - .L_102)
.L_102:
        /*0038*/ 	.word	0x00000000


	//----- nvinfo : EIATTR_CBANK_PARAM_SIZE
	.align		4
.L_103:
        /*003c*/ 	.byte	0x03, 0x19
        /*003e*/ 	.short	0x0008


	//----- nvinfo : EIATTR_PARAM_CBANK
	.align		4
        /*0040*/ 	.byte	0x04, 0x0a
        /*0042*/ 	.short	(.L_105 - .L_104)
	.align		4
.L_104:
        /*0044*/ 	.word	index@(.nv.constant0._Z12update_H_phiP4Data)
        /*0048*/ 	.short	0x0380
        /*004a*/ 	.short	0x0008


	//----- nvinfo : EIATTR_SW_WAR
	.align		4
.L_105:
        /*004c*/ 	.byte	0x04, 0x36
        /*004e*/ 	.short	(.L_107 - .L_106)
.L_106:
        /*0050*/ 	.word	0x00000008
.L_107:


//--------------------- .nv.info._Z11update_H_nuP4Data --------------------------
	.section	.nv.info._Z11update_H_nuP4Data,"",@"SHT_CUDA_INFO"
	.sectionflags	@""
	.align	4


	//----- nvinfo : EIATTR_CUDA_API_VERSION
	.align		4
        /*0000*/ 	.byte	0x04, 0x37
        /*0002*/ 	.short	(.L_109 - .L_108)
.L_108:
        /*0004*/ 	.word	0x00000082


	//----- nvinfo : EIATTR_KPARAM_INFO
	.align		4
.L_109:
        /*0008*/ 	.byte	0x04, 0x17
        /*000a*/ 	.short	(.L_111 - .L_110)
.L_110:
        /*000c*/ 	.word	0x00000000
        /*0010*/ 	.short	0x0000
        /*0012*/ 	.short	0x0000
        /*0014*/ 	.byte	0x00, 0xf5, 0x21, 0x00


	//----- nvinfo : EIATTR_SPARSE_MMA_MASK
	.align		4
.L_111:
        /*0018*/ 	.byte	0x03, 0x50
        /*001a*/ 	.short	0x0000


	//----- nvinfo : EIATTR_MAXREG_COUNT
	.align		4
        /*001c*/ 	.byte	0x03, 0x1b
        /*001e*/ 	.short	0x00ff


	//----- nvinfo : EIATTR_MERCURY_ISA_VERSION
	.align		4
        /*0020*/ 	.byte	0x03, 0x5f
        /*0022*/ 	.short	0x0101


	//----- nvinfo : EIATTR_VRC_CTA_INIT_COUNT
	.align		4
        /*0024*/ 	.byte	0x02, 0x4a
	.zero		1
	.zero		1


	//----- nvinfo : EIATTR_EXIT_INSTR_OFFSETS
	.align		4
        /*0028*/ 	.byte	0x04, 0x1c
        /*002a*/ 	.short	(.L_113 - .L_112)


	//   ....[0]....
.L_112:
        /*002c*/ 	.word	0x000000b0


	//   ....[1]....
        /*0030*/ 	.word	0x00000380


	//----- nvinfo : EIATTR_CRS_STACK_SIZE
	.align		4
.L_113:
        /*0034*/ 	.byte	0x04, 0x1e
        /*0036*/ 	.short	(.L_115 - .L_114)
.L_114:
        /*0038*/ 	.word	0x00000000


	//----- nvinfo : EIATTR_CBANK_PARAM_SIZE
	.align		4
.L_115:
        /*003c*/ 	.byte	0x03, 0x19
        /*003e*/ 	.short	0x0008


	//----- nvinfo : EIATTR_PARAM_CBANK
	.align		4
        /*0040*/ 	.byte	0x04, 0x0a
        /*0042*/ 	.short	(.L_117 - .L_116)
	.align		4
.L_116:
        /*0044*/ 	.word	index@(.nv.constant0._Z11update_H_nuP4Data)
        /*0048*/ 	.short	0x0380
        /*004a*/ 	.short	0x0008


	//----- nvinfo : EIATTR_SW_WAR
	.align		4
.L_117:
        /*004c*/ 	.byte	0x04, 0x36
        /*004e*/ 	.short	(.L_119 - .L_118)
.L_118:
        /*0050*/ 	.word	0x00000008
.L_119:


//--------------------- .nv.info._Z9compute_hPfS_S_S_S_ --------------------------
	.section	.nv.info._Z9compute_hPfS_S_S_S_,"",@"SHT_CUDA_INFO"
	.sectionflags	@""
	.align	4


	//----- nvinfo : EIATTR_CUDA_API_VERSION
	.align		4
        /*0000*/ 	.byte	0x04, 0x37
        /*0002*/ 	.short	(.L_121 - .L_120)
.L_120:
        /*0004*/ 	.word	0x00000082


	//----- nvinfo : EIATTR_KPARAM_INFO
	.align		4
.L_121:
        /*0008*/ 	.byte	0x04, 0x17
        /*000a*/ 	.short	(.L_123 - .L_122)
.L_122:
        /*000c*/ 	.word	0x00000000
        /*0010*/ 	.short	0x0004
        /*0012*/ 	.short	0x0020
        /*0014*/ 	.byte	0x00, 0xf5, 0x21, 0x00


	//----- nvinfo : EIATTR_KPARAM_INFO
	.align		4
.L_123:
        /*0018*/ 	.byte	0x04, 0x17
        /*001a*/ 	.short	(.L_125 - .L_124)
.L_124:
        /*001c*/ 	.word	0x00000000
        /*0020*/ 	.short	0x0003
        /*0022*/ 	.short	0x0018
        /*0024*/ 	.byte	0x00, 0xf5, 0x21, 0x00


	//----- nvinfo : EIATTR_KPARAM_INFO
	.align		4
.L_125:
        /*0028*/ 	.byte	0x04, 0x17
        /*002a*/ 	.short	(.L_127 - .L_126)
.L_126:
        /*002c*/ 	.word	0x00000000
        /*0030*/ 	.short	0x0002
        /*0032*/ 	.short	0x0010
        /*0034*/ 	.byte	0x00, 0xf5, 0x21, 0x00


	//----- nvinfo : EIATTR_KPARAM_INFO
	.align		4
.L_127:
        /*0038*/ 	.byte	0x04, 0x17
        /*003a*/ 	.short	(.L_129 - .L_128)
.L_128:
        /*003c*/ 	.word	0x00000000
        /*0040*/ 	.short	0x0001
        /*0042*/ 	.short	0x0008
        /*0044*/ 	.byte	0x00, 0xf5, 0x21, 0x00


	//----- nvinfo : EIATTR_KPARAM_INFO
	.align		4
.L_129:
        /*0048*/ 	.byte	0x04, 0x17
        /*004a*/ 	.short	(.L_131 - .L_130)
.L_130:
        /*004c*/ 	.word	0x00000000
        /*0050*/ 	.short	0x0000
        /*0052*/ 	.short	0x0000
        /*0054*/ 	.byte	0x00, 0xf5, 0x21, 0x00


	//----- nvinfo : EIATTR_SPARSE_MMA_MASK
	.align		4
.L_131:
        /*0058*/ 	.byte	0x03, 0x50
        /*005a*/ 	.short	0x0000


	//----- nvinfo : EIATTR_MAXREG_COUNT
	.align		4
        /*005c*/ 	.byte	0x03, 0x1b
        /*005e*/ 	.short	0x00ff


	//----- nvinfo : EIATTR_MERCURY_ISA_VERSION
	.align		4
        /*0060*/ 	.byte	0x03, 0x5f
        /*0062*/ 	.short	0x0101


	//----- nvinfo : EIATTR_VRC_CTA_INIT_COUNT
	.align		4
        /*0064*/ 	.byte	0x02, 0x4a
	.zero		1
	.zero		1


	//----- nvinfo : EIATTR_EXIT_INSTR_OFFSETS
	.align		4
        /*0068*/ 	.byte	0x04, 0x1c
        /*006a*/ 	.short	(.L_133 - .L_132)


	//   ....[0]....
.L_132:
        /*006c*/ 	.word	0x000000b0


	//   ....[1]....
        /*0070*/ 	.word	0x000004d0


	//----- nvinfo : EIATTR_CRS_STACK_SIZE
	.align		4
.L_133:
        /*0074*/ 	.byte	0x04, 0x1e
        /*0076*/ 	.short	(.L_135 - .L_134)
.L_134:
        /*0078*/ 	.word	0x00000000


	//----- nvinfo : EIATTR_CBANK_PARAM_SIZE
	.align		4
.L_135:
        /*007c*/ 	.byte	0x03, 0x19
        /*007e*/ 	.short	0x0028


	//----- nvinfo : EIATTR_PARAM_CBANK
	.align		4
        /*0080*/ 	.byte	0x04, 0x0a
        /*0082*/ 	.short	(.L_137 - .L_136)
	.align		4
.L_136:
        /*0084*/ 	.word	index@(.nv.constant0._Z9compute_hPfS_S_S_S_)
        /*0088*/ 	.short	0x0380
        /*008a*/ 	.short	0x0028


	//----- nvinfo : EIATTR_SW_WAR
	.align		4
.L_137:
        /*008c*/ 	.byte	0x04, 0x36
        /*008e*/ 	.short	(.L_139 - .L_138)
.L_138:
        /*0090*/ 	.word	0x00000008
.L_139:


//--------------------- .nv.info._Z15compute_r_thetaPfS_ --------------------------
	.section	.nv.info._Z15compute_r_thetaPfS_,"",@"SHT_CUDA_INFO"
	.sectionflags	@""
	.align	4


	//----- nvinfo : EIATTR_CUDA_API_VERSION
	.align		4
        /*0000*/ 	.byte	0x04, 0x37
        /*0002*/ 	.short	(.L_141 - .L_140)
.L_140:
        /*0004*/ 	.word	0x00000082


	//----- nvinfo : EIATTR_KPARAM_INFO
	.align		4
.L_141:
        /*0008*/ 	.byte	0x04, 0x17
        /*000a*/ 	.short	(.L_143 - .L_142)
.L_142:
        /*000c*/ 	.word	0x00000000
        /*0010*/ 	.short	0x0001
        /*0012*/ 	.short	0x0008
        /*0014*/ 	.byte	0x00, 0xf5, 0x21, 0x00


	//----- nvinfo : EIATTR_KPARAM_INFO
	.align		4
.L_143:
        /*0018*/ 	.byte	0x04, 0x17
        /*001a*/ 	.short	(.L_145 - .L_144)
.L_144:
        /*001c*/ 	.word	0x00000000
        /*0020*/ 	.short	0x0000
        /*0022*/ 	.short	0x0000
        /*0024*/ 	.byte	0x00, 0xf5, 0x21, 0x00


	//----- nvinfo : EIATTR_SPARSE_MMA_MASK
	.align		4
.L_145:
        /*0028*/ 	.byte	0x03, 0x50
        /*002a*/ 	.short	0x0000


	//----- nvinfo : EIATTR_MAXREG_COUNT
	.align		4
        /*002c*/ 	.byte	0x03, 0x1b
        /*002e*/ 	.short	0x00ff


	//----- nvinfo : EIATTR_MERCURY_ISA_VERSION
	.align		4
        /*0030*/ 	.byte	0x03, 0x5f
        /*0032*/ 	.short	0x0101


	//----- nvinfo : EIATTR_VRC_CTA_INIT_COUNT
	.align		4
        /*0034*/ 	.byte	0x02, 0x4a
	.zero		1
	.zero		1


	//----- nvinfo : EIATTR_EXIT_INSTR_OFFSETS
	.align		4
        /*0038*/ 	.byte	0x04, 0x1c
        /*003a*/ 	.short	(.L_147 - .L_146)


	//   ....[0]....
.L_146:
        /*003c*/ 	.word	0x000000b0


	//   ....[1]....
        /*0040*/ 	.word	0x000008f0


	//----- nvinfo : EIATTR_CRS_STACK_SIZE
	.align		4
.L_147:
        /*0044*/ 	.byte	0x04, 0x1e
        /*0046*/ 	.short	(.L_149 - .L_148)
.L_148:
        /*0048*/ 	.word	0x00000000


	//----- nvinfo : EIATTR_CBANK_PARAM_SIZE
	.align		4
.L_149:
        /*004c*/ 	.byte	0x03, 0x19
        /*004e*/ 	.short	0x0010


	//----- nvinfo : EIATTR_PARAM_CBANK
	.align		4
        /*0050*/ 	.byte	0x04, 0x0a
        /*0052*/ 	.short	(.L_151 - .L_150)
	.align		4
.L_150:
        /*0054*/ 	.word	index@(.nv.constant0._Z15compute_r_thetaPfS_)
        /*0058*/ 	.short	0x0380
        /*005a*/ 	.short	0x0010


	//----- nvinfo : EIATTR_SW_WAR
	.align		4
.L_151:
        /*005c*/ 	.byte	0x04, 0x36
        /*005e*/ 	.short	(.L_153 - .L_152)
.L_152:
        /*0060*/ 	.word	0x00000008
.L_153:


//--------------------- .nv.callgraph             --------------------------
	.section	.nv.callgraph,"",@"SHT_CUDA_CALLGRAPH"
	.align	4
	.sectionentsize	8
	.align		4
        /*0000*/ 	.word	0x00000000
	.align		4
        /*0004*/ 	.word	0xffffffff
	.align		4
        /*0008*/ 	.word	0x00000000
	.align		4
        /*000c*/ 	.word	0xfffffffe
	.align		4
        /*0010*/ 	.word	0x00000000
	.align		4
        /*0014*/ 	.word	0xfffffffd
	.align		4
        /*0018*/ 	.word	0x00000000
	.align		4
        /*001c*/ 	.word	0xfffffffc


//--------------------- .text._Z12update_E_phiP4Datai --------------------------
	.section	.text._Z12update_E_phiP4Datai,"ax",@progbits
	.align	128
        .global         _Z12update_E_phiP4Datai
        .type           _Z12update_E_phiP4Datai,@function
        .size           _Z12update_E_phiP4Datai,(.L_x_114 - _Z12update_E_phiP4Datai)
        .other          _Z12update_E_phiP4Datai,@"STO_CUDA_ENTRY STV_DEFAULT"
_Z12update_E_phiP4Datai:
.text._Z12update_E_phiP4Datai:
[----:B------:R-:W-:Y:S01]  /*0000*/  LDC R1, c[0x0][0x37c] ;  /* 0x0000df00ff017b82 */ /* 0x000fe20000000800 */
[----:B------:R-:W0:Y:S07]  /*0010*/  S2R R3, SR_TID.X ;  /* 0x0000000000037919 */ /* 0x000e2e0000002100 */
[----:B------:R-:W0:Y:S01]  /*0020*/  S2UR UR4, SR_CTAID.X ;  /* 0x00000000000479c3 */ /* 0x000e220000002500 */
[----:B------:R-:W1:Y:S07]  /*0030*/  S2R R2, SR_TID.Y ;  /* 0x0000000000027919 */ /* 0x000e6e0000002200 */
[----:B------:R-:W0:Y:S08]  /*0040*/  LDC R0, c[0x0][0x360] ;  /* 0x0000d800ff007b82 */ /* 0x000e300000000800 */
[----:B------:R-:W1:Y:S08]  /*0050*/  S2UR UR5, SR_CTAID.Y ;  /* 0x00000000000579c3 */ /* 0x000e700000002600 */
[----:B------:R-:W1:Y:S01]  /*0060*/  LDC R5, c[0x0][0x364] ;  /* 0x0000d900ff057b82 */ /* 0x000e620000000800 */
[----:B0-----:R-:W-:-:S05]  /*0070*/  IMAD R3, R0, UR4, R3 ;  /* 0x0000000400037c24 */ /* 0x001fca000f8e0203 */
[----:B------:R-:W-:-:S04]  /*0080*/  ISETP.GT.AND P0, PT, R3, 0x7e, PT ;  /* 0x0000007e0300780c */ /* 0x000fc80003f04270 */
[----:B------:R-:W-:Y:S01]  /*0090*/  ISETP.EQ.OR P0, PT, R3, RZ, P0 ;  /* 0x000000ff0300720c */ /* 0x000fe20000702670 */
[----:B-1----:R-:W-:-:S04]  /*00a0*/  IMAD R2, R5, UR5, R2 ;  /* 0x0000000505027c24 */ /* 0x002fc8000f8e0202 */
[----:B------:R-:W-:-:S05]  /*00b0*/  VIADD R0, R2, 0xffffff81 ;  /* 0xffffff8102007836 */ /* 0x000fca0000000000 */
[----:B------:R-:W-:-:S13]  /*00c0*/  ISETP.LT.U32.OR P0, PT, R0, -0x7e, P0 ;  /* 0xffffff820000780c */ /* 0x000fda0000701470 */
[----:B------:R-:W-:Y:S05]  /*00d0*/  @P0 EXIT ;  /* 0x000000000000094d */ /* 0x000fea0003800000 */
[----:B------:R-:W0:Y:S01]  /*00e0*/  LDC.64 R8, c[0x0][0x380] ;  /* 0x0000e000ff087b82 */ /* 0x000e220000000a00 */
[----:B------:R-:W0:Y:S02]  /*00f0*/  LDCU.64 UR6, c[0x0][0x358] ;  /* 0x00006b00ff0677ac */ /* 0x000e240008000a00 */
[----:B0-----:R-:W2:Y:S04]  /*0100*/  LDG.E.64 R4, desc[UR6][R8.64+0x10] ;  /* 0x0000100608047981 */ /* 0x001ea8000c1e1b00 */
[----:B------:R-:W3:Y:S01]  /*0110*/  LDG.E.64 R6, desc[UR6][R8.64+0x20] ;  /* 0x0000200608067981 */ /* 0x000ee2000c1e1b00 */
[----:B------:R-:W-:-:S04]  /*0120*/  IMAD R2, R3, 0x80, R2 ;  /* 0x0000008003027824 */ /* 0x000fc800078e0202 */
[----:B--2---:R-:W-:-:S04]  /*0130*/  IMAD.WIDE R4, R2, 0x4, R4 ;  /* 0x0000000402047825 */ /* 0x004fc800078e0204 */
[----:B---3--:R-:W-:Y:S01]  /*0140*/  IMAD.WIDE R6, R2, 0x4, R6 ;  /* 0x0000000402067825 */ /* 0x008fe200078e0206 */
[----:B------:R-:W2:Y:S04]  /*0150*/  LDG.E R10, desc[UR6][R4.64] ;  /* 0x00000006040a7981 */ /* 0x000ea8000c1e1900 */
[----:B------:R-:W2:Y:S04]  /*0160*/  LDG.E R11, desc[UR6][R6.64] ;  /* 0x00000006060b7981 */ /* 0x000ea8000c1e1900 */
[----:B------:R-:W3:Y:S04]  /*0170*/  LDG.E R13, desc[UR6][R4.64+0x4] ;  /* 0x00000406040d7981 */ /* 0x000ee8000c1e1900 */
[----:B------:R-:W4:Y:S04]  /*0180*/  LDG.E R15, desc[UR6][R4.64+-0x4] ;  /* 0xfffffc06040f7981 */ /* 0x000f28000c1e1900 */
[----:B------:R-:W5:Y:S04]  /*0190*/  LDG.E R12, desc[UR6][R6.64+0x200] ;  /* 0x00020006060c7981 */ /* 0x000f68000c1e1900 */
[----:B------:R4:W5:Y:S01]  /*01a0*/  LDG.E R14, desc[UR6][R6.64+-0x200] ;  /* 0xfffe0006060e7981 */ /* 0x000962000c1e1900 */
[----:B------:R-:W-:Y:S01]  /*01b0*/  UMOV UR4, 0x4296cccd ;  /* 0x4296cccd00047882 */ /* 0x000fe20000000000 */
[----:B------:R-:W-:Y:S01]  /*01c0*/  BSSY.RECONVERGENT B1, `(.L_x_0) ;  /* 0x0000015000017945 */ /* 0x000fe20003800200 */
[----:B------:R-:W-:-:S02]  /*01d0*/  IMAD.U32 R17, RZ, RZ, UR4 ;  /* 0x00000004ff117e24 */ /* 0x000fc4000f8e00ff */
[----:B--2---:R-:W-:-:S04]  /*01e0*/  FMUL R16, R10, R11 ;  /* 0x0000000b0a107220 */ /* 0x004fc80000400000 */
[----:B------:R-:W0:Y:S01]  /*01f0*/  MUFU.RCP R9, R16 ;  /* 0x0000001000097308 */ /* 0x000e220000001000 */
[C---:B---3--:R-:W-:Y:S01]  /*0200*/  FADD R13, R10.reuse, R13 ;  /* 0x0000000d0a0d7221 */ /* 0x048fe20000000000 */
[----:B----4-:R-:W-:-:S03]  /*0210*/  FADD R7, R10, R15 ;  /* 0x0000000f0a077221 */ /* 0x010fc60000000000 */
[----:B------:R-:W-:-:S03]  /*0220*/  FMUL R6, R13, 0.5 ;  /* 0x3f0000000d067820 */ /* 0x000fc60000400000 */
[----:B------:R-:W1:Y:S01]  /*0230*/  FCHK P0, R17, R16 ;  /* 0x0000001011007302 */ /* 0x000e620000000000 */
[----:B------:R-:W-:Y:S01]  /*0240*/  FMUL R7, R7, 0.5 ;  /* 0x3f00000007077820 */ /* 0x000fe20000400000 */
[----:B0-----:R-:W-:-:S04]  /*0250*/  FFMA R0, -R16, R9, 1 ;  /* 0x3f80000010007423 */ /* 0x001fc80000000109 */
[----:B------:R-:W-:-:S04]  /*0260*/  FFMA R0, R9, R0, R9 ;  /* 0x0000000009007223 */ /* 0x000fc80000000009 */
[----:B------:R-:W-:-:S04]  /*0270*/  FFMA R9, R0, 75.40000152587890625, RZ ;  /* 0x4296cccd00097823 */ /* 0x000fc800000000ff */
[----:B------:R-:W-:-:S04]  /*0280*/  FFMA R8, -R16, R9, 75.40000152587890625 ;  /* 0x4296cccd10087423 */ /* 0x000fc80000000109 */
[----:B------:R-:W-:Y:S01]  /*0290*/  FFMA R0, R0, R8, R9 ;  /* 0x0000000800007223 */ /* 0x000fe20000000009 */
[C---:B-----5:R-:W-:Y:S01]  /*02a0*/  FADD R8, R11.reuse, R12 ;  /* 0x0000000c0b087221 */ /* 0x060fe20000000000 */
[----:B------:R-:W-:-:S03]  /*02b0*/  FADD R9, R11, R14 ;  /* 0x0000000e0b097221 */ /* 0x000fc60000000000 */
[----:B------:R-:W-:Y:S01]  /*02c0*/  FMUL R8, R8, 0.5 ;  /* 0x3f00000008087820 */ /* 0x000fe20000400000 */
[----:B------:R-:W-:Y:S01]  /*02d0*/  FMUL R9, R9, 0.5 ;  /* 0x3f00000009097820 */ /* 0x000fe20000400000 */
[----:B-1----:R-:W-:Y:S06]  /*02e0*/  @!P0 BRA `(.L_x_1) ;  /* 0x0000000000088947 */ /* 0x002fec0003800000 */
[----:B------:R-:W-:-:S07]  /*02f0*/  MOV R4, 0x310 ;  /* 0x0000031000047802 */ /* 0x000fce0000000f00 */
[----:B------:R-:W-:Y:S05]  /*0300*/  CALL.REL.NOINC `($__internal_1_$__cuda_sm3x_div_rn_noftz_f32_slowpath) ;  /* 0x0000000800147944 */ /* 0x000fea0003c00000 */
.L_x_1:
[----:B------:R-:W-:Y:S05]  /*0310*/  BSYNC.RECONVERGENT B1 ;  /* 0x0000000000017941 */ /* 0x000fea0003800200 */
.L_x_0:
[----:B------:R-:W0:Y:S02]  /*0320*/  LDC.64 R14, c[0x0][0x380] ;  /* 0x0000e000ff0e7b82 */ /* 0x000e240000000a00 */
[----:B0-----:R-:W2:Y:S04]  /*0330*/  LDG.E.64 R10, desc[UR6][R14.64+0x38] ;  /* 0x000038060e0a7981 */ /* 0x001ea8000c1e1b00 */
[----:B------:R-:W3:Y:S04]  /*0340*/  LDG.E.64 R12, desc[UR6][R14.64+0x48] ;  /* 0x000048060e0c7981 */ /* 0x000ee8000c1e1b00 */
[----:B------:R-:W4:Y:S01]  /*0350*/  LDG.E.64 R4, desc[UR6][R14.64+0x30] ;  /* 0x000030060e047981 */ /* 0x000f22000c1e1b00 */
[----:B------:R-:W-:-:S04]  /*0360*/  IMAD.IADD R3, R2, 0x1, -R3 ;  /* 0x0000000102037824 */ /* 0x000fc800078e0a03 */
[----:B--2---:R-:W-:-:S04]  /*0370*/  IMAD.WIDE R10, R3, 0x4, R10 ;  /* 0x00000004030a7825 */ /* 0x004fc800078e020a */
[C---:B---3--:R-:W-:Y:S01]  /*0380*/  IMAD.WIDE R12, R2.reuse, 0x4, R12 ;  /* 0x00000004020c7825 */ /* 0x048fe200078e020c */
[----:B------:R-:W2:Y:S03]  /*0390*/  LDG.E R16, desc[UR6][R10.64+-0x4] ;  /* 0xfffffc060a107981 */ /* 0x000ea6000c1e1900 */
[C---:B----4-:R-:W-:Y:S01]  /*03a0*/  IMAD.WIDE R4, R2.reuse, 0x4, R4 ;  /* 0x0000000402047825 */ /* 0x050fe200078e0204 */
[----:B------:R-:W3:Y:S04]  /*03b0*/  LDG.E R18, desc[UR6][R12.64+-0x200] ;  /* 0xfffe00060c127981 */ /* 0x000ee8000c1e1900 */
[----:B------:R-:W4:Y:S04]  /*03c0*/  LDG.E R3, desc[UR6][R10.64] ;  /* 0x000000060a037981 */ /* 0x000f28000c1e1900 */
[----:B------:R-:W5:Y:S04]  /*03d0*/  LDG.E R17, desc[UR6][R12.64] ;  /* 0x000000060c117981 */ /* 0x000f68000c1e1900 */
[----:B------:R-:W5:Y:S01]  /*03e0*/  LDG.E R19, desc[UR6][R4.64] ;  /* 0x0000000604137981 */ /* 0x000f62000c1e1900 */
[----:B------:R-:W-:Y:S01]  /*03f0*/  ISETP.NE.AND P0, PT, R2, 0x1bb7, PT ;  /* 0x00001bb70200780c */ /* 0x000fe20003f05270 */
[----:B--2---:R-:W-:Y:S01]  /*0400*/  FMUL R7, R7, R16 ;  /* 0x0000001007077220 */ /* 0x004fe20000400000 */
[----:B---3--:R-:W-:-:S03]  /*0410*/  FMUL R9, R9, R18 ;  /* 0x0000001209097220 */ /* 0x008fc60000400000 */
[----:B----4-:R-:W-:Y:S01]  /*0420*/  FFMA R6, R6, R3, -R7 ;  /* 0x0000000306067223 */ /* 0x010fe20000000807 */
[----:B-----5:R-:W-:-:S03]  /*0430*/  FFMA R8, R8, R17, -R9 ;  /* 0x0000001108087223 */ /* 0x020fc60000000809 */
[----:B------:R-:W-:-:S04]  /*0440*/  FFMA R19, R6, R0, R19 ;  /* 0x0000000006137223 */ /* 0x000fc80000000013 */
[----:B------:R-:W-:-:S05]  /*0450*/  FFMA R19, R8, -R0, R19 ;  /* 0x8000000008137223 */ /* 0x000fca0000000013 */
[----:B------:R0:W-:Y:S01]  /*0460*/  STG.E desc[UR6][R4.64], R19 ;  /* 0x0000001304007986 */ /* 0x0001e2000c101906 */
[----:B------:R-:W-:Y:S05]  /*0470*/  @P0 EXIT ;  /* 0x000000000000094d */ /* 0x000fea0003800000 */
[----:B------:R-:W1:Y:S01]  /*0480*/  MUFU.RCP64H R3, 100 ;  /* 0x4059000000037908 */ /* 0x000e620000001800 */
[----:B------:R-:W-:Y:S01]  /*0490*/  HFMA2 R9, -RZ, RZ, 2.173828125, 0 ;  /* 0x40590000ff097431 */ /* 0x000fe200000001ff */
[----:B------:R-:W2:Y:S01]  /*04a0*/  LDCU UR5, c[0x0][0x388] ;  /* 0x00007100ff0577ac */ /* 0x000ea20008000800 */
[----:B------:R-:W-:Y:S02]  /*04b0*/  IMAD.MOV.U32 R8, RZ, RZ, 0x0 ;  /* 0x00000000ff087424 */ /* 0x000fe400078e00ff */
[----:B------:R-:W-:-:S06]  /*04c0*/  IMAD.MOV.U32 R2, RZ, RZ, 0x1 ;  /* 0x00000001ff027424 */ /* 0x000fcc00078e00ff */
[----:B-1----:R-:W-:Y:S01]  /*04d0*/  DFMA R6, R2, -R8, 1 ;  /* 0x3ff000000206742b */ /* 0x002fe20000000808 */
[----:B--2---:R-:W-:Y:S02]  /*04e0*/  UIADD3 UR4, UPT, UPT, -UR5, 0x1e, URZ ;  /* 0x0000001e05047890 */ /* 0x004fe4000fffe1ff */
[----:B------:R-:W-:-:S05]  /*04f0*/  UIADD3 UR5, UPT, UPT, UR5, -0x1e, URZ ;  /* 0xffffffe205057890 */ /* 0x000fca000fffe0ff */
[----:B------:R-:W-:Y:S01]  /*0500*/  DFMA R6, R6, R6, R6 ;  /* 0x000000060606722b */ /* 0x000fe20000000006 */
[----:B------:R-:W-:-:S07]  /*0510*/  UIMAD UR4, UR4, UR5, URZ ;  /* 0x00000005040472a4 */ /* 0x000fce000f8e02ff */
[----:B------:R-:W-:Y:S02]  /*0520*/  DFMA R2, R2, R6, R2 ;  /* 0x000000060202722b */ /* 0x000fe40000000002 */
[----:B------:R-:W1:Y:S06]  /*0530*/  I2F.F64 R6, UR4 ;  /* 0x0000000400067d12 */ /* 0x000e6c0008201c00 */
[----:B------:R-:W-:-:S08]  /*0540*/  DFMA R8, R2, -R8, 1 ;  /* 0x3ff000000208742b */ /* 0x000fd00000000808 */
[----:B------:R-:W-:Y:S01]  /*0550*/  DFMA R2, R2, R8, R2 ;  /* 0x000000080202722b */ /* 0x000fe20000000002 */
[----:B-1----:R-:W-:-:S07]  /*0560*/  FSETP.GEU.AND P1, PT, |R7|, 6.5827683646048100446e-37, PT ;  /* 0x036000000700780b */ /* 0x002fce0003f2e200 */
[----:B------:R-:W-:-:S08]  /*0570*/  DMUL R8, R6, R2 ;  /* 0x0000000206087228 */ /* 0x000fd00000000000 */
[----:B------:R-:W-:-:S08]  /*0580*/  DFMA R10, R8, -100, R6 ;  /* 0xc0590000080a782b */ /* 0x000fd00000000006 */
[----:B------:R-:W-:-:S10]  /*0590*/  DFMA R2, R2, R10, R8 ;  /* 0x0000000a0202722b */ /* 0x000fd40000000008 */
[----:B------:R-:W-:-:S05]  /*05a0*/  FFMA R0, RZ, 3.390625, R3 ;  /* 0x40590000ff007823 */ /* 0x000fca0000000003 */
[----:B------:R-:W-:-:S13]  /*05b0*/  FSETP.GT.AND P0, PT, |R0|, 1.469367938527859385e-39, PT ;  /* 0x001000000000780b */ /* 0x000fda0003f04200 */
[----:B------:R-:W-:Y:S05]  /*05c0*/  @P0 BRA P1, `(.L_x_2) ;  /* 0x0000000000100947 */ /* 0x000fea0000800000 */
[----:B------:R-:W-:-:S07]  /*05d0*/  MOV R0, 0x5f0 ;  /* 0x000005f000007802 */ /* 0x000fce0000000f00 */
[----:B0-----:R-:W-:Y:S05]  /*05e0*/  CALL.REL.NOINC `($__internal_0_$__cuda_sm20_div_rn_f64_full) ;  /* 0x0000000000287944 */ /* 0x001fea0003c00000 */
[----:B------:R-:W-:Y:S02]  /*05f0*/  IMAD.MOV.U32 R2, RZ, RZ, R10 ;  /* 0x000000ffff027224 */ /* 0x000fe400078e000a */
[----:B------:R-:W-:-:S07]  /*0600*/  IMAD.MOV.U32 R3, RZ, RZ, R11 ;  /* 0x000000ffff037224 */ /* 0x000fce00078e000b */
.L_x_2:
[----:B------:R-:W1:Y:S02]  /*0610*/  F2F.F32.F64 R2, R2 ;  /* 0x0000000200027310 */ /* 0x000e640000301000 */
[----:B-1----:R-:W-:-:S05]  /*0620*/  FMUL R0, R2, 1.4426950216293334961 ;  /* 0x3fb8aa3b02007820 */ /* 0x002fca0000400000 */
[----:B------:R-:W-:-:S13]  /*0630*/  FSETP.GEU.AND P0, PT, R0, -126, PT ;  /* 0xc2fc00000000780b */ /* 0x000fda0003f0e000 */
[----:B------:R-:W-:-:S04]  /*0640*/  @!P0 FMUL R0, R0, 0.5 ;  /* 0x3f00000000008820 */ /* 0x000fc80000400000 */
[----:B------:R-:W1:Y:S02]  /*0650*/  MUFU.EX2 R7, R0 ;  /* 0x0000000000077308 */ /* 0x000e640000000800 */
[----:B-1----:R-:W-:-:S05]  /*0660*/  @!P0 FMUL R7, R7, R7 ;  /* 0x0000000707078220 */ /* 0x002fca0000400000 */
[----:B------:R-:W-:Y:S01]  /*0670*/  STG.E desc[UR6][R4.64+0x6edc], R7 ;  /* 0x006edc0704007986 */ /* 0x000fe2000c101906 */
[----:B------:R-:W-:Y:S05]  /*0680*/  EXIT ;  /* 0x000000000000794d */ /* 0x000fea0003800000 */
        .weak           $__internal_0_$__cuda_sm20_div_rn_f64_full
        .type           $__internal_0_$__cuda_sm20_div_rn_f64_full,@function
        .size           $__internal_0_$__cuda_sm20_div_rn_f64_full,($__internal_1_$__cuda_sm3x_div_rn_noftz_f32_slowpath - $__internal_0_$__cuda_sm20_div_rn_f64_full)
$__internal_0_$__cuda_sm20_div_rn_f64_full:
[----:B------:R-:W-:Y:S01]  /*0690*/  MOV R3, 0x3ff90000 ;  /* 0x3ff9000000037802 */ /* 0x000fe20000000f00 */
[----:B------:R-:W-:Y:S01]  /*06a0*/  IMAD.MOV.U32 R2, RZ, RZ, 0x0 ;  /* 0x00000000ff027424 */ /* 0x000fe200078e00ff */
[----:B------:R-:W-:Y:S01]  /*06b0*/  FSETP.GEU.AND P1, PT, |R7|, 1.469367938527859385e-39, PT ;  /* 0x001000000700780b */ /* 0x000fe20003f2e200 */
[----:B------:R-:W-:Y:S01]  /*06c0*/  IMAD.MOV.U32 R8, RZ, RZ, 0x1 ;  /* 0x00000001ff087424 */ /* 0x000fe200078e00ff */
[----:B------:R-:W0:Y:S01]  /*06d0*/  MUFU.RCP64H R9, R3 ;  /* 0x0000000300097308 */ /* 0x000e220000001800 */
[----:B------:R-:W-:-:S04]  /*06e0*/  IMAD.MOV.U32 R19, RZ, RZ, 0x40500000 ;  /* 0x40500000ff137424 */ /* 0x000fc800078e00ff */
[----:B------:R-:W-:Y:S01]  /*06f0*/  VIADD R21, R19, 0xffffffff ;  /* 0xffffffff13157836 */ /* 0x000fe20000000000 */
[----:B0-----:R-:W-:-:S08]  /*0700*/  DFMA R10, R8, -R2, 1 ;  /* 0x3ff00000080a742b */ /* 0x001fd00000000802 */
[----:B------:R-:W-:Y:S01]  /*0710*/  DFMA R12, R10, R10, R10 ;  /* 0x0000000a0a0c722b */ /* 0x000fe2000000000a */
[----:B------:R-:W-:Y:S01]  /*0720*/  LOP3.LUT R10, R7, 0x7ff00000, RZ, 0xc0, !PT ;  /* 0x7ff00000070a7812 */ /* 0x000fe200078ec0ff */
[----:B------:R-:W-:-:S03]  /*0730*/  IMAD.MOV.U32 R11, RZ, RZ, 0x1ca00000 ;  /* 0x1ca00000ff0b7424 */ /* 0x000fc600078e00ff */
[----:B------:R-:W-:-:S03]  /*0740*/  ISETP.GE.U32.AND P0, PT, R10, 0x40500000, PT ;  /* 0x405000000a00780c */ /* 0x000fc60003f06070 */
[----:B------:R-:W-:Y:S01]  /*0750*/  DFMA R14, R8, R12, R8 ;  /* 0x0000000c080e722b */ /* 0x000fe20000000008 */
[----:B------:R-:W-:Y:S01]  /*0760*/  MOV R18, R10 ;  /* 0x0000000a00127202 */ /* 0x000fe20000000f00 */
[----:B------:R-:W-:Y:S01]  /*0770*/  IMAD.MOV.U32 R8, RZ, RZ, R6 ;  /* 0x000000ffff087224 */ /* 0x000fe200078e0006 */
[----:B------:R-:W-:-:S04]  /*0780*/  SEL R11, R11, 0x63400000, !P0 ;  /* 0x634000000b0b7807 */ /* 0x000fc80004000000 */
[C-C-:B------:R-:W-:Y:S01]  /*0790*/  @!P1 LOP3.LUT R12, R11.reuse, 0x80000000, R7.reuse, 0xf8, !PT ;  /* 0x800000000b0c9812 */ /* 0x140fe200078ef807 */
[----:B------:R-:W-:Y:S01]  /*07a0*/  DFMA R16, R14, -R2, 1 ;  /* 0x3ff000000e10742b */ /* 0x000fe20000000802 */
[----:B------:R-:W-:Y:S02]  /*07b0*/  LOP3.LUT R9, R11, 0x800fffff, R7, 0xf8, !PT ;  /* 0x800fffff0b097812 */ /* 0x000fe400078ef807 */
[----:B------:R-:W-:Y:S01]  /*07c0*/  @!P1 LOP3.LUT R13, R12, 0x100000, RZ, 0xfc, !PT ;  /* 0x001000000c0d9812 */ /* 0x000fe200078efcff */
[----:B------:R-:W-:-:S04]  /*07d0*/  @!P1 IMAD.MOV.U32 R12, RZ, RZ, RZ ;  /* 0x000000ffff0c9224 */ /* 0x000fc800078e00ff */
[----:B------:R-:W-:Y:S02]  /*07e0*/  DFMA R16, R14, R16, R14 ;  /* 0x000000100e10722b */ /* 0x000fe4000000000e */
[----:B------:R-:W-:-:S08]  /*07f0*/  @!P1 DFMA R8, R8, 2, -R12 ;  /* 0x400000000808982b */ /* 0x000fd0000000080c */
[----:B------:R-:W-:Y:S02]  /*0800*/  DMUL R12, R16, R8 ;  /* 0x00000008100c7228 */ /* 0x000fe40000000000 */
[----:B------:R-:W-:-:S05]  /*0810*/  @!P1 LOP3.LUT R18, R9, 0x7ff00000, RZ, 0xc0, !PT ;  /* 0x7ff0000009129812 */ /* 0x000fca00078ec0ff */
[----:B------:R-:W-:Y:S01]  /*0820*/  VIADD R20, R18, 0xffffffff ;  /* 0xffffffff12147836 */ /* 0x000fe20000000000 */
[----:B------:R-:W-:-:S04]  /*0830*/  DFMA R14, R12, -R2, R8 ;  /* 0x800000020c0e722b */ /* 0x000fc80000000008 */
[----:B------:R-:W-:-:S04]  /*0840*/  ISETP.GT.U32.AND P0, PT, R20, 0x7feffffe, PT ;  /* 0x7feffffe1400780c */ /* 0x000fc80003f04070 */
[----:B------:R-:W-:Y:S01]  /*0850*/  ISETP.GT.U32.OR P0, PT, R21, 0x7feffffe, P0 ;  /* 0x7feffffe1500780c */ /* 0x000fe20000704470 */
[----:B------:R-:W-:-:S12]  /*0860*/  DFMA R12, R16, R14, R12 ;  /* 0x0000000e100c722b */ /* 0x000fd8000000000c */
[----:B------:R-:W-:Y:S05]  /*0870*/  @P0 BRA `(.L_x_3) ;  /* 0x0000000000680947 */ /* 0x000fea0003800000 */
[----:B------:R-:W-:Y:S02]  /*0880*/  IMAD.MOV.U32 R7, RZ, RZ, 0x40500000 ;  /* 0x40500000ff077424 */ /* 0x000fe400078e00ff */
[----:B------:R-:W-:-:S03]  /*0890*/  IMAD.MOV.U32 R6, RZ, RZ, RZ ;  /* 0x000000ffff067224 */ /* 0x000fc600078e00ff */
[----:B------:R-:W-:-:S04]  /*08a0*/  VIADDMNMX R10, R10, -R7, 0xb9600000, !PT ;  /* 0xb96000000a0a7446 */ /* 0x000fc80007800907 */
[----:B------:R-:W-:-:S04]  /*08b0*/  VIMNMX R10, PT, PT, R10, 0x46a00000, PT ;  /* 0x46a000000a0a7848 */ /* 0x000fc80003fe0100 */
[----:B------:R-:W-:-:S05]  /*08c0*/  IADD3 R14, PT, PT, -R11, R10, RZ ;  /* 0x0000000a0b0e7210 */ /* 0x000fca0007ffe1ff */
[----:B------:R-:W-:-:S06]  /*08d0*/  VIADD R7, R14, 0x7fe00000 ;  /* 0x7fe000000e077836 */ /* 0x000fcc0000000000 */
[----:B------:R-:W-:-:S10]  /*08e0*/  DMUL R10, R12, R6 ;  /* 0x000000060c0a7228 */ /* 0x000fd40000000000 */
[----:B------:R-:W-:-:S13]  /*08f0*/  FSETP.GTU.AND P0, PT, |R11|, 1.469367938527859385e-39, PT ;  /* 0x001000000b00780b */ /* 0x000fda0003f0c200 */
[----:B------:R-:W-:Y:S05]  /*0900*/  @P0 BRA `(.L_x_4) ;  /* 0x0000000000880947 */ /* 0x000fea0003800000 */
[----:B------:R-:W-:Y:S01]  /*0910*/  DFMA R2, R12, -R2, R8 ;  /* 0x800000020c02722b */ /* 0x000fe20000000008 */
[----:B------:R-:W-:-:S09]  /*0920*/  IMAD.MOV.U32 R6, RZ, RZ, RZ ;  /* 0x000000ffff067224 */ /* 0x000fd200078e00ff */
[C---:B------:R-:W-:Y:S02]  /*0930*/  FSETP.NEU.AND P0, PT, R3.reuse, RZ, PT ;  /* 0x000000ff0300720b */ /* 0x040fe40003f0d000 */
[----:B------:R-:W-:-:S04]  /*0940*/  LOP3.LUT R2, R3, 0x40590000, RZ, 0x3c, !PT ;  /* 0x4059000003027812 */ /* 0x000fc800078e3cff */
[----:B------:R-:W-:-:S04]  /*0950*/  LOP3.LUT R9, R2, 0x80000000, RZ, 0xc0, !PT ;  /* 0x8000000002097812 */ /* 0x000fc800078ec0ff */
[----:B------:R-:W-:-:S03]  /*0960*/  LOP3.LUT R7, R9, R7, RZ, 0xfc, !PT ;  /* 0x0000000709077212 */ /* 0x000fc600078efcff */
[----:B------:R-:W-:Y:S05]  /*0970*/  @!P0 BRA `(.L_x_4) ;  /* 0x00000000006c8947 */ /* 0x000fea0003800000 */
[----:B------:R-:W-:Y:S01]  /*0980*/  IMAD.MOV R3, RZ, RZ, -R14 ;  /* 0x000000ffff037224 */ /* 0x000fe200078e0a0e */
[----:B------:R-:W-:Y:S01]  /*0990*/  MOV R2, RZ ;  /* 0x000000ff00027202 */ /* 0x000fe20000000f00 */
[----:B------:R-:W-:-:S05]  /*09a0*/  DMUL.RP R6, R12, R6 ;  /* 0x000000060c067228 */ /* 0x000fca0000008000 */
[----:B------:R-:W-:-:S05]  /*09b0*/  DFMA R2, R10, -R2, R12 ;  /* 0x800000020a02722b */ /* 0x000fca000000000c */
[----:B------:R-:W-:Y:S02]  /*09c0*/  LOP3.LUT R9, R7, R9, RZ, 0x3c, !PT ;  /* 0x0000000907097212 */ /* 0x000fe400078e3cff */
[----:B------:R-:W-:-:S04]  /*09d0*/  IADD3 R2, PT, PT, -R14, -0x43300000, RZ ;  /* 0xbcd000000e027810 */ /* 0x000fc80007ffe1ff */
[----:B------:R-:W-:-:S04]  /*09e0*/  FSETP.NEU.AND P0, PT, |R3|, R2, PT ;  /* 0x000000020300720b */ /* 0x000fc80003f0d200 */
[----:B------:R-:W-:Y:S02]  /*09f0*/  FSEL R10, R6, R10, !P0 ;  /* 0x0000000a060a7208 */ /* 0x000fe40004000000 */
[----:B------:R-:W-:Y:S01]  /*0a00*/  FSEL R11, R9, R11, !P0 ;  /* 0x0000000b090b7208 */ /* 0x000fe20004000000 */
[----:B------:R-:W-:Y:S06]  /*0a10*/  BRA `(.L_x_4) ;  /* 0x0000000000447947 */ /* 0x000fec0003800000 */
.L_x_3:
[----:B------:R-:W-:-:S14]  /*0a20*/  DSETP.NAN.AND P0, PT, R6, R6, PT ;  /* 0x000000060600722a */ /* 0x000fdc0003f08000 */
[----:B------:R-:W-:Y:S05]  /*0a30*/  @P0 BRA `(.L_x_5) ;  /* 0x0000000000340947 */ /* 0x000fea0003800000 */
[----:B------:R-:W-:Y:S01]  /*0a40*/  ISETP.NE.AND P0, PT, R18, R19, PT ;  /* 0x000000131200720c */ /* 0x000fe20003f05270 */
[----:B------:R-:W-:Y:S02]  /*0a50*/  IMAD.MOV.U32 R10, RZ, RZ, 0x0 ;  /* 0x00000000ff0a7424 */ /* 0x000fe400078e00ff */
[----:B------:R-:W-:-:S10]  /*0a60*/  IMAD.MOV.U32 R11, RZ, RZ, -0x80000 ;  /* 0xfff80000ff0b7424 */ /* 0x000fd400078e00ff */
[----:B------:R-:W-:Y:S05]  /*0a70*/  @!P0 BRA `(.L_x_4) ;  /* 0x00000000002c8947 */ /* 0x000fea0003800000 */
[----:B------:R-:W-:Y:S02]  /*0a80*/  ISETP.NE.AND P0, PT, R18, 0x7ff00000, PT ;  /* 0x7ff000001200780c */ /* 0x000fe40003f05270 */
[----:B------:R-:W-:Y:S02]  /*0a90*/  LOP3.LUT R6, R7, 0x40590000, RZ, 0x3c, !PT ;  /* 0x4059000007067812 */ /* 0x000fe400078e3cff */
[----:B------:R-:W-:Y:S02]  /*0aa0*/  ISETP.EQ.OR P0, PT, R19, RZ, !P0 ;  /* 0x000000ff1300720c */ /* 0x000fe40004702670 */
[----:B------:R-:W-:-:S11]  /*0ab0*/  LOP3.LUT R11, R6, 0x80000000, RZ, 0xc0, !PT ;  /* 0x80000000060b7812 */ /* 0x000fd600078ec0ff */
[----:B------:R-:W-:Y:S01]  /*0ac0*/  @P0 LOP3.LUT R2, R11, 0x7ff00000, RZ, 0xfc, !PT ;  /* 0x7ff000000b020812 */ /* 0x000fe200078efcff */
[----:B------:R-:W-:Y:S02]  /*0ad0*/  @!P0 IMAD.MOV.U32 R10, RZ, RZ, RZ ;  /* 0x000000ffff0a8224 */ /* 0x000fe400078e00ff */
[----:B------:R-:W-:Y:S01]  /*0ae0*/  @P0 IMAD.MOV.U32 R10, RZ, RZ, RZ ;  /* 0x000000ffff0a0224 */ /* 0x000fe200078e00ff */
[----:B------:R-:W-:Y:S01]  /*0af0*/  @P0 MOV R11, R2 ;  /* 0x00000002000b0202 */ /* 0x000fe20000000f00 */
[----:B------:R-:W-:Y:S06]  /*0b00*/  BRA `(.L_x_4) ;  /* 0x0000000000087947 */ /* 0x000fec0003800000 */
.L_x_5:
[----:B------:R-:W-:Y:S01]  /*0b10*/  LOP3.LUT R11, R7, 0x80000, RZ, 0xfc, !PT ;  /* 0x00080000070b7812 */ /* 0x000fe200078efcff */
[----:B------:R-:W-:-:S07]  /*0b20*/  IMAD.MOV.U32 R10, RZ, RZ, R6 ;  /* 0x000000ffff0a7224 */ /* 0x000fce00078e0006 */
.L_x_4:
[----:B------:R-:W-:Y:S02]  /*0b30*/  IMAD.MOV.U32 R2, RZ, RZ, R0 ;  /* 0x000000ffff027224 */ /* 0x000fe400078e0000 */
[----:B------:R-:W-:-:S04]  /*0b40*/  IMAD.MOV.U32 R3, RZ, RZ, 0x0 ;  /* 0x00000000ff037424 */ /* 0x000fc800078e00ff */
[----:B------:R-:W-:Y:S05]  /*0b50*/  RET.REL.NODEC R2 `(_Z12update_E_phiP4Datai) ;  /* 0xfffffff402287950 */ /* 0x000fea0003c3ffff */
        .weak           $__internal_1_$__cuda_sm3x_div_rn_noftz_f32_slowpath
        .type           $__internal_1_$__cuda_sm3x_div_rn_noftz_f32_slowpath,@function
        .size           $__internal_1_$__cuda_sm3x_div_rn_noftz_f32_slowpath,(.L_x_114 - $__internal_1_$__cuda_sm3x_div_rn_noftz_f32_slowpath)
$__internal_1_$__cuda_sm3x_div_rn_noftz_f32_slowpath:
[----:B------:R-:W-:Y:S01]  /*0b60*/  SHF.R.U32.HI R0, RZ, 0x17, R16 ;  /* 0x00000017ff007819 */ /* 0x000fe20000011610 */
[----:B------:R-:W-:Y:S04]  /*0b70*/  BSSY.RECONVERGENT B0, `(.L_x_6) ;  /* 0x000005c000007945 */ /* 0x000fe80003800200 */
[----:B------:R-:W-:Y:S01]  /*0b80*/  BSSY.RELIABLE B2, `(.L_x_7) ;  /* 0x000001a000027945 */ /* 0x000fe20003800100 */
[----:B------:R-:W-:-:S05]  /*0b90*/  LOP3.LUT R10, R0, 0xff, RZ, 0xc0, !PT ;  /* 0x000000ff000a7812 */ /* 0x000fca00078ec0ff */
[----:B------:R-:W-:-:S05]  /*0ba0*/  VIADD R12, R10, 0xffffffff ;  /* 0xffffffff0a0c7836 */ /* 0x000fca0000000000 */
[----:B------:R-:W-:-:S13]  /*0bb0*/  ISETP.GT.U32.AND P0, PT, R12, 0xfd, PT ;  /* 0x000000fd0c00780c */ /* 0x000fda0003f04070 */
[----:B------:R-:W-:Y:S01]  /*0bc0*/  @!P0 MOV R11, RZ ;  /* 0x000000ff000b8202 */ /* 0x000fe20000000f00 */
[----:B------:R-:W-:Y:S06]  /*0bd0*/  @!P0 BRA `(.L_x_8) ;  /* 0x0000000000508947 */ /* 0x000fec0003800000 */
[----:B------:R-:W-:Y:S01]  /*0be0*/  FSETP.GTU.FTZ.AND P0, PT, |R16|, +INF , PT ;  /* 0x7f8000001000780b */ /* 0x000fe20003f1c200 */
[----:B------:R-:W-:-:S12]  /*0bf0*/  IMAD.MOV.U32 R0, RZ, RZ, R16 ;  /* 0x000000ffff007224 */ /* 0x000fd800078e0010 */
[----:B------:R-:W-:Y:S05]  /*0c00*/  @P0 BREAK.RELIABLE B2 ;  /* 0x0000000000020942 */ /* 0x000fea0003800100 */
[----:B------:R-:W-:Y:S05]  /*0c10*/  @P0 BRA `(.L_x_9) ;  /* 0x0000000400400947 */ /* 0x000fea0003800000 */
[----:B------:R-:W-:-:S05]  /*0c20*/  IMAD.MOV.U32 R5, RZ, RZ, 0x4296cccd ;  /* 0x4296cccdff057424 */ /* 0x000fca00078e00ff */
[----:B------:R-:W-:-:S13]  /*0c30*/  LOP3.LUT P0, RZ, R16, 0x7fffffff, R5, 0xc8, !PT ;  /* 0x7fffffff10ff7812 */ /* 0x000fda000780c805 */
[----:B------:R-:W-:Y:S05]  /*0c40*/  @!P0 BREAK.RELIABLE B2 ;  /* 0x0000000000028942 */ /* 0x000fea0003800100 */
[----:B------:R-:W-:Y:S05]  /*0c50*/  @!P0 BRA `(.L_x_10) ;  /* 0x0000000400288947 */ /* 0x000fea0003800000 */
[----:B------:R-:W-:Y:S02]  /*0c60*/  FSETP.NEU.FTZ.AND P0, PT, |R0|, +INF , PT ;  /* 0x7f8000000000780b */ /* 0x000fe40003f1d200 */
[----:B------:R-:W-:-:S04]  /*0c70*/  LOP3.LUT P1, RZ, R5, 0x7fffffff, RZ, 0xc0, !PT ;  /* 0x7fffffff05ff7812 */ /* 0x000fc8000782c0ff */
[----:B------:R-:W-:-:S13]  /*0c80*/  PLOP3.LUT P0, PT, P0, P1, PT, 0x2f, 0xf2 ;  /* 0x0000000000f2781c */ /* 0x000fda0000702577 */
[----:B------:R-:W-:Y:S05]  /*0c90*/  @P0 BREAK.RELIABLE B2 ;  /* 0x0000000000020942 */ /* 0x000fea0003800100 */
[----:B------:R-:W-:Y:S05]  /*0ca0*/  @P0 BRA `(.L_x_11) ;  /* 0x00000004000c0947 */ /* 0x000fea0003800000 */
[----:B------:R-:W-:-:S13]  /*0cb0*/  LOP3.LUT P0, RZ, R16, 0x7fffffff, RZ, 0xc0, !PT ;  /* 0x7fffffff10ff7812 */ /* 0x000fda000780c0ff */
[----:B------:R-:W-:Y:S05]  /*0cc0*/  @!P0 BREAK.RELIABLE B2 ;  /* 0x0000000000028942 */ /* 0x000fea0003800100 */
[----:B------:R-:W-:Y:S05]  /*0cd0*/  @!P0 BRA `(.L_x_12) ;  /* 0x0000000000f48947 */ /* 0x000fea0003800000 */
[----:B------:R-:W-:Y:S01]  /*0ce0*/  ISETP.GE.AND P0, PT, R12, RZ, PT ;  /* 0x000000ff0c00720c */ /* 0x000fe20003f06270 */
[----:B------:R-:W-:-:S12]  /*0cf0*/  IMAD.MOV.U32 R11, RZ, RZ, RZ ;  /* 0x000000ffff0b7224 */ /* 0x000fd800078e00ff */
[----:B------:R-:W-:Y:S01]  /*0d00*/  @!P0 FFMA R16, R0, 1.84467440737095516160e+19, RZ ;  /* 0x5f80000000108823 */ /* 0x000fe200000000ff */
[----:B------:R-:W-:-:S07]  /*0d10*/  @!P0 VIADD R11, R11, 0x40 ;  /* 0x000000400b0b8836 */ /* 0x000fce0000000000 */
.L_x_8:
[----:B------:R-:W-:Y:S05]  /*0d20*/  BSYNC.RELIABLE B2 ;  /* 0x0000000000027941 */ /* 0x000fea0003800100 */
.L_x_7:
[----:B------:R-:W-:Y:S01]  /*0d30*/  LEA R5, R10, 0xc0800000, 0x17 ;  /* 0xc08000000a057811 */ /* 0x000fe200078eb8ff */
[----:B------:R-:W-:Y:S01]  /*0d40*/  UMOV UR4, 0x4296cccd ;  /* 0x4296cccd00047882 */ /* 0x000fe20000000000 */
[----:B------:R-:W-:Y:S01]  /*0d50*/  IADD3 R10, PT, PT, R11, 0x85, -R10 ;  /* 0x000000850b0a7810 */ /* 0x000fe20007ffe80a */
[----:B------:R-:W-:Y:S01]  /*0d60*/  UIADD3 UR4, UPT, UPT, UR4, -0x3000000, URZ ;  /* 0xfd00000004047890 */ /* 0x000fe2000fffe0ff */
[----:B------:R-:W-:Y:S01]  /*0d70*/  IADD3 R16, PT, PT, -R5, R16, RZ ;  /* 0x0000001005107210 */ /* 0x000fe20007ffe1ff */
[----:B------:R-:W-:Y:S03]  /*0d80*/  BSSY.RECONVERGENT B2, `(.L_x_13) ;  /* 0x0000031000027945 */ /* 0x000fe60003800200 */
[----:B------:R-:W0:Y:S01]  /*0d90*/  MUFU.RCP R0, R16 ;  /* 0x0000001000007308 */ /* 0x000e220000001000 */
[----:B------:R-:W-:-:S04]  /*0da0*/  FADD.FTZ R5, -R16, -RZ ;  /* 0x800000ff10057221 */ /* 0x000fc80000010100 */
[----:B0-----:R-:W-:-:S04]  /*0db0*/  FFMA R13, R0, R5, 1 ;  /* 0x3f800000000d7423 */ /* 0x001fc80000000005 */
[----:B------:R-:W-:-:S04]  /*0dc0*/  FFMA R0, R0, R13, R0 ;  /* 0x0000000d00007223 */ /* 0x000fc80000000000 */
[----:B------:R-:W-:-:S04]  /*0dd0*/  FFMA R12, R0, UR4, RZ ;  /* 0x00000004000c7c23 */ /* 0x000fc800080000ff */
[----:B------:R-:W-:-:S04]  /*0de0*/  FFMA R13, R5, R12, UR4 ;  /* 0x00000004050d7e23 */ /* 0x000fc8000800000c */
[----:B------:R-:W-:-:S04]  /*0df0*/  FFMA R13, R0, R13, R12 ;  /* 0x0000000d000d7223 */ /* 0x000fc8000000000c */
[----:B------:R-:W-:-:S04]  /*0e00*/  FFMA R14, R5, R13, UR4 ;  /* 0x00000004050e7e23 */ /* 0x000fc8000800000d */
[----:B------:R-:W-:-:S05]  /*0e10*/  FFMA R5, R0, R14, R13 ;  /* 0x0000000e00057223 */ /* 0x000fca000000000d */
[----:B------:R-:W-:-:S04]  /*0e20*/  SHF.R.U32.HI R12, RZ, 0x17, R5 ;  /* 0x00000017ff0c7819 */ /* 0x000fc80000011605 */
[----:B------:R-:W-:-:S05]  /*0e30*/  LOP3.LUT R12, R12, 0xff, RZ, 0xc0, !PT ;  /* 0x000000ff0c0c7812 */ /* 0x000fca00078ec0ff */
[----:B------:R-:W-:-:S04]  /*0e40*/  IMAD.IADD R15, R12, 0x1, R10 ;  /* 0x000000010c0f7824 */ /* 0x000fc800078e020a */
[----:B------:R-:W-:-:S05]  /*0e50*/  VIADD R11, R15, 0xffffffff ;  /* 0xffffffff0f0b7836 */ /* 0x000fca0000000000 */
[----:B------:R-:W-:-:S13]  /*0e60*/  ISETP.GE.U32.AND P0, PT, R11, 0xfe, PT ;  /* 0x000000fe0b00780c */ /* 0x000fda0003f06070 */
[----:B------:R-:W-:Y:S05]  /*0e70*/  @!P0 BRA `(.L_x_14) ;  /* 0x0000000000808947 */ /* 0x000fea0003800000 */
[----:B------:R-:W-:-:S13]  /*0e80*/  ISETP.GT.AND P0, PT, R15, 0xfe, PT ;  /* 0x000000fe0f00780c */ /* 0x000fda0003f04270 */
[----:B------:R-:W-:Y:S05]  /*0e90*/  @P0 BRA `(.L_x_15) ;  /* 0x00000000006c0947 */ /* 0x000fea0003800000 */
[----:B------:R-:W-:-:S13]  /*0ea0*/  ISETP.GE.AND P0, PT, R15, 0x1, PT ;  /* 0x000000010f00780c */ /* 0x000fda0003f06270 */
[----:B------:R-:W-:Y:S05]  /*0eb0*/  @P0 BRA `(.L_x_16) ;  /* 0x0000000000740947 */ /* 0x000fea0003800000 */
[----:B------:R-:W-:Y:S02]  /*0ec0*/  ISETP.GE.AND P0, PT, R15, -0x18, PT ;  /* 0xffffffe80f00780c */ /* 0x000fe40003f06270 */
[----:B------:R-:W-:-:S11]  /*0ed0*/  LOP3.LUT R5, R5, 0x80000000, RZ, 0xc0, !PT ;  /* 0x8000000005057812 */ /* 0x000fd600078ec0ff */
[----:B------:R-:W-:Y:S05]  /*0ee0*/  @!P0 BRA `(.L_x_16) ;  /* 0x0000000000688947 */ /* 0x000fea0003800000 */
[CCC-:B------:R-:W-:Y:S01]  /*0ef0*/  FFMA.RZ R10, R0.reuse, R14.reuse, R13.reuse ;  /* 0x0000000e000a7223 */ /* 0x1c0fe2000000c00d */
[-CC-:B------:R-:W-:Y:S01]  /*0f00*/  FFMA.RM R11, R0, R14.reuse, R13.reuse ;  /* 0x0000000e000b7223 */ /* 0x180fe2000000400d */
[C---:B------:R-:W-:Y:S02]  /*0f10*/  ISETP.NE.AND P2, PT, R15.reuse, RZ, PT ;  /* 0x000000ff0f00720c */ /* 0x040fe40003f45270 */
[C---:B------:R-:W-:Y:S02]  /*0f20*/  ISETP.NE.AND P1, PT, R15.reuse, RZ, PT ;  /* 0x000000ff0f00720c */ /* 0x040fe40003f25270 */
[----:B------:R-:W-:Y:S01]  /*0f30*/  LOP3.LUT R12, R10, 0x7fffff, RZ, 0xc0, !PT ;  /* 0x007fffff0a0c7812 */ /* 0x000fe200078ec0ff */
[----:B------:R-:W-:Y:S01]  /*0f40*/  FFMA.RP R10, R0, R14, R13 ;  /* 0x0000000e000a7223 */ /* 0x000fe2000000800d */
[----:B------:R-:W-:Y:S02]  /*0f50*/  VIADD R13, R15, 0x20 ;  /* 0x000000200f0d7836 */ /* 0x000fe40000000000 */
[----:B------:R-:W-:Y:S01]  /*0f60*/  LOP3.LUT R12, R12, 0x800000, RZ, 0xfc, !PT ;  /* 0x008000000c0c7812 */ /* 0x000fe200078efcff */
[----:B------:R-:W-:Y:S01]  /*0f70*/  IMAD.MOV R0, RZ, RZ, -R15 ;  /* 0x000000ffff007224 */ /* 0x000fe200078e0a0f */
[----:B------:R-:W-:-:S02]  /*0f80*/  FSETP.NEU.FTZ.AND P0, PT, R10, R11, PT ;  /* 0x0000000b0a00720b */ /* 0x000fc40003f1d000 */
[----:B------:R-:W-:Y:S02]  /*0f90*/  SHF.L.U32 R13, R12, R13, RZ ;  /* 0x0000000d0c0d7219 */ /* 0x000fe400000006ff */
[----:B------:R-:W-:Y:S02]  /*0fa0*/  SEL R11, R0, RZ, P2 ;  /* 0x000000ff000b7207 */ /* 0x000fe40001000000 */
[----:B------:R-:W-:Y:S02]  /*0fb0*/  ISETP.NE.AND P1, PT, R13, RZ, P1 ;  /* 0x000000ff0d00720c */ /* 0x000fe40000f25270 */
[----:B------:R-:W-:Y:S02]  /*0fc0*/  SHF.R.U32.HI R11, RZ, R11, R12 ;  /* 0x0000000bff0b7219 */ /* 0x000fe4000001160c */
[----:B------:R-:W-:Y:S02]  /*0fd0*/  PLOP3.LUT P0, PT, P0, P1, PT, 0xf8, 0x8f ;  /* 0x00000000008f781c */ /* 0x000fe40000703f70 */
[----:B------:R-:W-:-:S02]  /*0fe0*/  SHF.R.U32.HI R13, RZ, 0x1, R11 ;  /* 0x00000001ff0d7819 */ /* 0x000fc4000001160b */
[----:B------:R-:W-:-:S04]  /*0ff0*/  SEL R0, RZ, 0x1, !P0 ;  /* 0x00000001ff007807 */ /* 0x000fc80004000000 */
[----:B------:R-:W-:-:S04]  /*1000*/  LOP3.LUT R0, R0, 0x1, R13, 0xf8, !PT ;  /* 0x0000000100007812 */ /* 0x000fc800078ef80d */
[----:B------:R-:W-:-:S04]  /*1010*/  LOP3.LUT R0, R0, R11, RZ, 0xc0, !PT ;  /* 0x0000000b00007212 */ /* 0x000fc800078ec0ff */
[----:B------:R-:W-:-:S04]  /*1020*/  IADD3 R0, PT, PT, R13, R0, RZ ;  /* 0x000000000d007210 */ /* 0x000fc80007ffe0ff */
[----:B------:R-:W-:Y:S01]  /*1030*/  LOP3.LUT R5, R0, R5, RZ, 0xfc, !PT ;  /* 0x0000000500057212 */ /* 0x000fe200078efcff */
[----:B------:R-:W-:Y:S06]  /*1040*/  BRA `(.L_x_16) ;  /* 0x0000000000107947 */ /* 0x000fec0003800000 */
.L_x_15:
[----:B------:R-:W-:-:S04]  /*1050*/  LOP3.LUT R5, R5, 0x80000000, RZ, 0xc0, !PT ;  /* 0x8000000005057812 */ /* 0x000fc800078ec0ff */
[----:B------:R-:W-:Y:S01]  /*1060*/  LOP3.LUT R5, R5, 0x7f800000, RZ, 0xfc, !PT ;  /* 0x7f80000005057812 */ /* 0x000fe200078efcff */
[----:B------:R-:W-:Y:S06]  /*1070*/  BRA `(.L_x_16) ;  /* 0x0000000000047947 */ /* 0x000fec0003800000 */
.L_x_14:
[----:B------:R-:W-:-:S07]  /*1080*/  IMAD R5, R10, 0x800000, R5 ;  /* 0x008000000a057824 */ /* 0x000fce00078e0205 */
.L_x_16:
[----:B------:R-:W-:Y:S05]  /*1090*/  BSYNC.RECONVERGENT B2 ;  /* 0x0000000000027941 */ /* 0x000fea0003800200 */
.L_x_13:
[----:B------:R-:W-:Y:S05]  /*10a0*/  BRA `(.L_x_17) ;  /* 0x0000000000207947 */ /* 0x000fea0003800000 */
.L_x_12:
[----:B------:R-:W-:-:S04]  /*10b0*/  LOP3.LUT R5, R16, 0x80000000, R5, 0x48, !PT ;  /* 0x8000000010057812 */ /* 0x000fc800078e4805 */
[----:B------:R-:W-:Y:S01]  /*10c0*/  LOP3.LUT R5, R5, 0x7f800000, RZ, 0xfc, !PT ;  /* 0x7f80000005057812 */ /* 0x000fe200078efcff */
[----:B------:R-:W-:Y:S06]  /*10d0*/  BRA `(.L_x_17) ;  /* 0x0000000000147947 */ /* 0x000fec0003800000 */
.L_x_11:
[----:B------:R-:W-:Y:S01]  /*10e0*/  LOP3.LUT R5, R16, 0x80000000, R5, 0x48, !PT ;  /* 0x8000000010057812 */ /* 0x000fe200078e4805 */
[----:B------:R-:W-:Y:S06]  /*10f0*/  BRA `(.L_x_17) ;  /* 0x00000000000c7947 */ /* 0x000fec0003800000 */
.L_x_10:
[----:B------:R-:W0:Y:S01]  /*1100*/  MUFU.RSQ R5, -QNAN ;  /* 0xffc0000000057908 */ /* 0x000e220000001400 */
[----:B------:R-:W-:Y:S05]  /*1110*/  BRA `(.L_x_17) ;  /* 0x0000000000047947 */ /* 0x000fea0003800000 */
.L_x_9:
[----:B------:R-:W-:-:S07]  /*1120*/  FADD.FTZ R5, R0, 75.40000152587890625 ;  /* 0x4296cccd00057421 */ /* 0x000fce0000010000 */
.L_x_17:
[----:B------:R-:W-:Y:S05]  /*1130*/  BSYNC.RECONVERGENT B0 ;  /* 0x0000000000007941 */ /* 0x000fea0003800200 */
.L_x_6:
[----:B0-----:R-:W-:Y:S02]  /*1140*/  IMAD.MOV.U32 R0, RZ, RZ, R5 ;  /* 0x000000ffff007224 */ /* 0x001fe400078e0005 */
[----:B------:R-:W-:-:S04]  /*1150*/  IMAD.MOV.U32 R5, RZ, RZ, 0x0 ;  /* 0x00000000ff057424 */ /* 0x000fc800078e00ff */
[----:B------:R-:W-:Y:S05]  /*1160*/  RET.REL.NODEC R4 `(_Z12update_E_phiP4Datai) ;  /* 0xffffffec04a47950 */ /* 0x000fea0003c3ffff */
.L_x_18:
[----:B------:R-:W-:-:S00]  /*1170*/  BRA `(.L_x_18) ;  /* 0xfffffffc00fc7947 */ /* 0x000fc0000383ffff */
[----:B------:R-:W-:-:S00]  /*1180*/  NOP ;  /* 0x0000000000007918 */ /* 0x000fc00000000000 */
[----:B------:R-:W-:-:S00]  /*1190*/  NOP ;  /* 0x0000000000007918 */ /* 0x000fc00000000000 */
[----:B------:R-:W-:-:S00]  /*11a0*/  NOP ;  /* 0x0000000000007918 */ /* 0x000fc00000000000 */
[----:B------:R-:W-:-:S00]  /*11b0*/  NOP ;  /* 0x0000000000007918 */ /* 0x000fc00000000000 */
[----:B------:R-:W-:-:S00]  /*11c0*/  NOP ;  /* 0x0000000000007918 */ /* 0x000fc00000000000 */
[----:B------:R-:W-:-:S00]  /*11d0*/  NOP ;  /* 0x0000000000007918 */ /* 0x000fc00000000000 */
[----:B------:R-:W-:-:S00]  /*11e0*/  NOP ;  /* 0x0000000000007918 */ /* 0x000fc00000000000 */
[----:B------:R-:W-:-:S00]  /*11f0*/  NOP ;  /* 0x0000000000007918 */ /* 0x000fc00000000000 */
.L_x_114:


//--------------------- .text._Z11update_E_nuP4Data --------------------------
	.section	.text._Z11update_E_nuP4Data,"ax",@progbits
	.align	128
        .global         _Z11update_E_nuP4Data
        .type           _Z11update_E_nuP4Data,@function
        .size           _Z11update_E_nuP4Data,(.L_x_115 - _Z11update_E_nuP4Data)
        .other          _Z11update_E_nuP4Data,@"STO_CUDA_ENTRY STV_DEFAULT"
_Z11update_E_nuP4Data:
.text._Z11update_E_nuP4Data:
[----:B------:R-:W-:Y:S01]  /*0000*/  LDC R1, c[0x0][0x37c] ;  /* 0x0000df00ff017b82 */ /* 0x000fe20000000800 */
[----:B------:R-:W0:Y:S07]  /*0010*/  S2R R3, SR_TID.Y ;  /* 0x0000000000037919 */ /* 0x000e2e0000002200 */
[----:B------:R-:W1:Y:S01]  /*0020*/  LDC R5, c[0x0][0x360] ;  /* 0x0000d800ff057b82 */ /* 0x000e620000000800 */
[----:B------:R-:W1:Y:S07]  /*0030*/  S2R R2, SR_TID.X ;  /* 0x0000000000027919 */ /* 0x000e6e0000002100 */
[----:B------:R-:W0:Y:S08]  /*0040*/  S2UR UR5, SR_CTAID.Y ;  /* 0x00000000000579c3 */ /* 0x000e300000002600 */
[----:B------:R-:W0:Y:S08]  /*0050*/  LDC R0, c[0x0][0x364] ;  /* 0x0000d900ff007b82 */ /* 0x000e300000000800 */
[----:B------:R-:W1:Y:S01]  /*0060*/  S2UR UR4, SR_CTAID.X ;  /* 0x00000000000479c3 */ /* 0x000e620000002500 */
[----:B0-----:R-:W-:-:S04]  /*0070*/  IMAD R3, R0, UR5, R3 ;  /* 0x0000000500037c24 */ /* 0x001fc8000f8e0203 */
[----:B------:R-:W-:Y:S02]  /*0080*/  VIADD R0, R3, 0xffffff81 ;  /* 0xffffff8103007836 */ /* 0x000fe40000000000 */
[----:B-1----:R-:W-:-:S03]  /*0090*/  IMAD R2, R5, UR4, R2 ;  /* 0x0000000405027c24 */ /* 0x002fc6000f8e0202 */
[----:B------:R-:W-:-:S04]  /*00a0*/  ISETP.GE.U32.AND P0, PT, R0, -0x7e, PT ;  /* 0xffffff820000780c */ /* 0x000fc80003f06070 */
[----:B------:R-:W-:-:S13]  /*00b0*/  ISETP.GT.OR P0, PT, R2, 0x7e, !P0 ;  /* 0x0000007e0200780c */ /* 0x000fda0004704670 */
[----:B------:R-:W-:Y:S05]  /*00c0*/  @P0 EXIT ;  /* 0x000000000000094d */ /* 0x000fea0003800000 */
[----:B------:R-:W0:Y:S01]  /*00d0*/  LDC.64 R8, c[0x0][0x380] ;  /* 0x0000e000ff087b82 */ /* 0x000e220000000a00 */
[----:B------:R-:W0:Y:S02]  /*00e0*/  LDCU.64 UR6, c[0x0][0x358] ;  /* 0x00006b00ff0677ac */ /* 0x000e240008000a00 */
[----:B0-----:R-:W2:Y:S04]  /*00f0*/  LDG.E.64 R6, desc[UR6][R8.64+0x20] ;  /* 0x0000200608067981 */ /* 0x001ea8000c1e1b00 */
[----:B------:R-:W3:Y:S01]  /*0100*/  LDG.E.64 R4, desc[UR6][R8.64+0x18] ;  /* 0x0000180608047981 */ /* 0x000ee2000c1e1b00 */
[----:B------:R-:W-:-:S05]  /*0110*/  LEA R3, R2, R3, 0x7 ;  /* 0x0000000302037211 */ /* 0x000fca00078e38ff */
[----:B--2---:R-:W-:-:S04]  /*0120*/  IMAD.WIDE R6, R3, 0x4, R6 ;  /* 0x0000000403067825 */ /* 0x004fc800078e0206 */
[----:B---3--:R-:W-:Y:S01]  /*0130*/  IMAD.WIDE R4, R3, 0x4, R4 ;  /* 0x0000000403047825 */ /* 0x008fe200078e0204 */
[----:B------:R-:W2:Y:S04]  /*0140*/  LDG.E R0, desc[UR6][R6.64] ;  /* 0x0000000606007981 */ /* 0x000ea8000c1e1900 */
[----:B------:R-:W2:Y:S04]  /*0150*/  LDG.E R13, desc[UR6][R6.64+0x200] ;  /* 0x00020006060d7981 */ /* 0x000ea8000c1e1900 */
[----:B------:R-:W3:Y:S04]  /*0160*/  LDG.E R10, desc[UR6][R4.64] ;  /* 0x00000006040a7981 */ /* 0x000ee8000c1e1900 */
[----:B------:R-:W3:Y:S04]  /*0170*/  LDG.E R11, desc[UR6][R4.64+0x200] ;  /* 0x00020006040b7981 */ /* 0x000ee8000c1e1900 */
[----:B------:R-:W4:Y:S04]  /*0180*/  LDG.E R15, desc[UR6][R4.64+0x204] ;  /* 0x00020406040f7981 */ /* 0x000f28000c1e1900 */
[----:B------:R-:W5:Y:S04]  /*0190*/  LDG.E R19, desc[UR6][R4.64+0x1fc] ;  /* 0x0001fc0604137981 */ /* 0x000f68000c1e1900 */
[----:B------:R-:W5:Y:S04]  /*01a0*/  LDG.E R17, desc[UR6][R4.64+0x4] ;  /* 0x0000040604117981 */ /* 0x000f68000c1e1900 */
[----:B------:R4:W5:Y:S01]  /*01b0*/  LDG.E R9, desc[UR6][R4.64+-0x4] ;  /* 0xfffffc0604097981 */ /* 0x000962000c1e1900 */
[----:B------:R-:W-:Y:S01]  /*01c0*/  UMOV UR4, 0x4296cccd ;  /* 0x4296cccd00047882 */ /* 0x000fe20000000000 */
[----:B------:R-:W-:Y:S01]  /*01d0*/  BSSY.RECONVERGENT B1, `(.L_x_19) ;  /* 0x0000019000017945 */ /* 0x000fe20003800200 */
[----:B------:R-:W-:-:S02]  /*01e0*/  IMAD.U32 R8, RZ, RZ, UR4 ;  /* 0x00000004ff087e24 */ /* 0x000fc4000f8e00ff */
[----:B--2---:R-:W-:-:S04]  /*01f0*/  FADD R13, R0, R13 ;  /* 0x0000000d000d7221 */ /* 0x004fc80000000000 */
[----:B------:R-:W-:Y:S01]  /*0200*/  FMUL R13, R13, 0.5 ;  /* 0x3f0000000d0d7820 */ /* 0x000fe20000400000 */
[----:B---3--:R-:W-:-:S04]  /*0210*/  FADD R0, R10, R11 ;  /* 0x0000000b0a007221 */ /* 0x008fc80000000000 */
[----:B------:R-:W-:Y:S01]  /*0220*/  FMUL R0, R0, 0.5 ;  /* 0x3f00000000007820 */ /* 0x000fe20000400000 */
[----:B----4-:R-:W-:-:S03]  /*0230*/  FADD R4, R10, R15 ;  /* 0x0000000f0a047221 */ /* 0x010fc60000000000 */
[----:B------:R-:W-:Y:S01]  /*0240*/  FMUL R13, R0, R13 ;  /* 0x0000000d000d7220 */ /* 0x000fe20000400000 */
[----:B-----5:R-:W-:Y:S01]  /*0250*/  FADD R10, R10, R19 ;  /* 0x000000130a0a7221 */ /* 0x020fe20000000000 */
[C---:B------:R-:W-:Y:S02]  /*0260*/  FADD R4, R11.reuse, R4 ;  /* 0x000000040b047221 */ /* 0x040fe40000000000 */
[----:B------:R-:W0:Y:S01]  /*0270*/  MUFU.RCP R0, R13 ;  /* 0x0000000d00007308 */ /* 0x000e220000001000 */
[----:B------:R-:W-:Y:S01]  /*0280*/  FADD R10, R11, R10 ;  /* 0x0000000a0b0a7221 */ /* 0x000fe20000000000 */
[----:B------:R-:W-:-:S03]  /*0290*/  FADD R4, R4, R17 ;  /* 0x0000001104047221 */ /* 0x000fc60000000000 */
[----:B------:R-:W-:Y:S01]  /*02a0*/  FADD R5, R10, R9 ;  /* 0x000000090a057221 */ /* 0x000fe20000000000 */
[----:B------:R-:W-:Y:S02]  /*02b0*/  FMUL R4, R4, 0.25 ;  /* 0x3e80000004047820 */ /* 0x000fe40000400000 */
[----:B------:R-:W1:Y:S01]  /*02c0*/  FCHK P0, -R8, R13 ;  /* 0x0000000d08007302 */ /* 0x000e620000000100 */
[----:B------:R-:W-:Y:S01]  /*02d0*/  FMUL R5, R5, 0.25 ;  /* 0x3e80000005057820 */ /* 0x000fe20000400000 */
[----:B0-----:R-:W-:-:S04]  /*02e0*/  FFMA R7, -R13, R0, 1 ;  /* 0x3f8000000d077423 */ /* 0x001fc80000000100 */
[----:B------:R-:W-:-:S04]  /*02f0*/  FFMA R0, R0, R7, R0 ;  /* 0x0000000700007223 */ /* 0x000fc80000000000 */
[----:B------:R-:W-:-:S04]  /*0300*/  FFMA R7, R0, -75.40000152587890625, RZ ;  /* 0xc296cccd00077823 */ /* 0x000fc800000000ff */
[----:B------:R-:W-:-:S04]  /*0310*/  FFMA R6, -R13, R7, -75.40000152587890625 ;  /* 0xc296cccd0d067423 */ /* 0x000fc80000000107 */
[----:B------:R-:W-:Y:S01]  /*0320*/  FFMA R0, R0, R6, R7 ;  /* 0x0000000600007223 */ /* 0x000fe20000000007 */
[----:B-1----:R-:W-:Y:S06]  /*0330*/  @!P0 BRA `(.L_x_20) ;  /* 0x0000000000088947 */ /* 0x002fec0003800000 */
[----:B------:R-:W-:-:S07]  /*0340*/  MOV R6, 0x360 ;  /* 0x0000036000067802 */ /* 0x000fce0000000f00 */
[----:B------:R-:W-:Y:S05]  /*0350*/  CALL.REL.NOINC `($__internal_2_$__cuda_sm3x_div_rn_noftz_f32_slowpath) ;  /* 0x00000000003c7944 */ /* 0x000fea0003c00000 */
.L_x_20:
[----:B------:R-:W-:Y:S05]  /*0360*/  BSYNC.RECONVERGENT B1 ;  /* 0x0000000000017941 */ /* 0x000fea0003800200 */
.L_x_19:
[----:B------:R-:W0:Y:S02]  /*0370*/  LDC.64 R10, c[0x0][0x380] ;  /* 0x0000e000ff0a7b82 */ /* 0x000e240000000a00 */
[----:B0-----:R-:W2:Y:S04]  /*0380*/  LDG.E.64 R8, desc[UR6][R10.64+0x40] ;  /* 0x000040060a087981 */ /* 0x001ea8000c1e1b00 */
[----:B------:R-:W3:Y:S01]  /*0390*/  LDG.E.64 R6, desc[UR6][R10.64+0x28] ;  /* 0x000028060a067981 */ /* 0x000ee2000c1e1b00 */
[----:B------:R-:W-:-:S05]  /*03a0*/  IADD3 R13, PT, PT, -R2, R3, RZ ;  /* 0x00000003020d7210 */ /* 0x000fca0007ffe1ff */
[----:B--2---:R-:W-:-:S05]  /*03b0*/  IMAD.WIDE R8, R13, 0x4, R8 ;  /* 0x000000040d087825 */ /* 0x004fca00078e0208 */
[----:B------:R-:W2:Y:S01]  /*03c0*/  LDG.E R2, desc[UR6][R8.64+-0x4] ;  /* 0xfffffc0608027981 */ /* 0x000ea2000c1e1900 */
[----:B---3--:R-:W-:-:S03]  /*03d0*/  IMAD.WIDE R6, R3, 0x4, R6 ;  /* 0x0000000403067825 */ /* 0x008fc600078e0206 */
[----:B------:R-:W3:Y:S04]  /*03e0*/  LDG.E R3, desc[UR6][R8.64] ;  /* 0x0000000608037981 */ /* 0x000ee8000c1e1900 */
[----:B------:R-:W4:Y:S01]  /*03f0*/  LDG.E R13, desc[UR6][R6.64] ;  /* 0x00000006060d7981 */ /* 0x000f22000c1e1900 */
[----:B--2---:R-:W-:-:S04]  /*0400*/  FMUL R5, R5, R2 ;  /* 0x0000000205057220 */ /* 0x004fc80000400000 */
[----:B---3--:R-:W-:-:S04]  /*0410*/  FFMA R4, R4, R3, -R5 ;  /* 0x0000000304047223 */ /* 0x008fc80000000805 */
[----:B----4-:R-:W-:-:S05]  /*0420*/  FFMA R13, R4, R0, R13 ;  /* 0x00000000040d7223 */ /* 0x010fca000000000d */
[----:B------:R-:W-:Y:S01]  /*0430*/  STG.E desc[UR6][R6.64], R13 ;  /* 0x0000000d06007986 */ /* 0x000fe2000c101906 */
[----:B------:R-:W-:Y:S05]  /*0440*/  EXIT ;  /* 0x000000000000794d */ /* 0x000fea0003800000 */
        .weak           $__internal_2_$__cuda_sm3x_div_rn_noftz_f32_slowpath
        .type           $__internal_2_$__cuda_sm3x_div_rn_noftz_f32_slowpath,@function
        .size           $__internal_2_$__cuda_sm3x_div_rn_noftz_f32_slowpath,(.L_x_115 - $__internal_2_$__cuda_sm3x_div_rn_noftz_f32_slowpath)
$__internal_2_$__cuda_sm3x_div_rn_noftz_f32_slowpath:
        /* <DEDUP_REMOVED lines=12> */
[----:B------:R-:W-:-:S05]  /*0510*/  HFMA2 R7, -RZ, RZ, -3.29296875, -19.203125 ;  /* 0xc296cccdff077431 */ /* 0x000fca00000001ff */
        /* <DEDUP_REMOVED lines=14> */
[----:B------:R-:W-:-:S07]  /*0600*/  @!P0 IADD3 R9, PT, PT, R9, 0x40, RZ ;  /* 0x0000004009098810 */ /* 0x000fce0007ffe0ff */
.L_x_23:
[----:B------:R-:W-:Y:S05]  /*0610*/  BSYNC.RELIABLE B2 ;  /* 0x0000000000027941 */ /* 0x000fea0003800100 */
.L_x_22:
[----:B------:R-:W-:Y:S01]  /*0620*/  LEA R0, R8, 0xc0800000, 0x17 ;  /* 0xc080000008007811 */ /* 0x000fe200078eb8ff */
[----:B------:R-:W-:Y:S01]  /*0630*/  UMOV UR4, 0xc296cccd ;  /* 0xc296cccd00047882 */ /* 0x000fe20000000000 */
[----:B------:R-:W-:Y:S01]  /*0640*/  IADD3 R8, PT, PT, R9, 0x85, -R8 ;  /* 0x0000008509087810 */ /* 0x000fe20007ffe808 */
[----:B------:R-:W-:Y:S01]  /*0650*/  UIADD3 UR4, UPT, UPT, UR4, -0x3000000, URZ ;  /* 0xfd00000004047890 */ /* 0x000fe2000fffe0ff */
[----:B------:R-:W-:Y:S01]  /*0660*/  BSSY.RECONVERGENT B2, `(.L_x_28) ;  /* 0x0000032000027945 */ /* 0x000fe20003800200 */
[----:B------:R-:W-:-:S04]  /*0670*/  IMAD.IADD R13, R13, 0x1, -R0 ;  /* 0x000000010d0d7824 */ /* 0x000fc800078e0a00 */
        /* <DEDUP_REMOVED lines=10> */
[----:B------:R-:W-:-:S04]  /*0720*/  LOP3.LUT R10, R10, 0xff, RZ, 0xc0, !PT ;  /* 0x000000ff0a0a7812 */ /* 0x000fc800078ec0ff */
[----:B------:R-:W-:-:S05]  /*0730*/  IADD3 R13, PT, PT, R10, R8, RZ ;  /* 0x000000080a0d7210 */ /* 0x000fca0007ffe0ff */
        /* <DEDUP_REMOVED lines=16> */
[----:B------:R-:W-:Y:S01]  /*0840*/  IADD3 R11, PT, PT, R13, 0x20, RZ ;  /* 0x000000200d0b7810 */ /* 0x000fe20007ffe0ff */
[----:B------:R-:W-:Y:S01]  /*0850*/  IMAD.MOV R0, RZ, RZ, -R13 ;  /* 0x000000ffff007224 */ /* 0x000fe200078e0a0d */
[----:B------:R-:W-:-:S02]  /*0860*/  LOP3.LUT R10, R10, 0x800000, RZ, 0xfc, !PT ;  /* 0x008000000a0a7812 */ /* 0x000fc400078efcff */
[----:B------:R-:W-:Y:S02]  /*0870*/  FSETP.NEU.FTZ.AND P0, PT, R8, R9, PT ;  /* 0x000000090800720b */ /* 0x000fe40003f1d000 */
[----:B------:R-:W-:Y:S02]  /*0880*/  SHF.L.U32 R11, R10, R11, RZ ;  /* 0x0000000b0a0b7219 */ /* 0x000fe400000006ff */
[----:B------:R-:W-:Y:S02]  /*0890*/  SEL R9, R0, RZ, P2 ;  /* 0x000000ff00097207 */ /* 0x000fe40001000000 */
[----:B------:R-:W-:Y:S02]  /*08a0*/  ISETP.NE.AND P1, PT, R11, RZ, P1 ;  /* 0x000000ff0b00720c */ /* 0x000fe40000f25270 */
[----:B------:R-:W-:Y:S02]  /*08b0*/  SHF.R.U32.HI R9, RZ, R9, R10 ;  /* 0x00000009ff097219 */ /* 0x000fe4000001160a */
[----:B------:R-:W-:-:S02]  /*08c0*/  PLOP3.LUT P0, PT, P0, P1, PT, 0xf8, 0x8f ;  /* 0x00000000008f781c */ /* 0x000fc40000703f70 */
[----:B------:R-:W-:Y:S02]  /*08d0*/  SHF.R.U32.HI R11, RZ, 0x1, R9 ;  /* 0x00000001ff0b7819 */ /* 0x000fe40000011609 */
[----:B------:R-:W-:-:S04]  /*08e0*/  SEL R0, RZ, 0x1, !P0 ;  /* 0x00000001ff007807 */ /* 0x000fc80004000000 */
[----:B------:R-:W-:-:S04]  /*08f0*/  LOP3.LUT R0, R0, 0x1, R11, 0xf8, !PT ;  /* 0x0000000100007812 */ /* 0x000fc800078ef80b */
[----:B------:R-:W-:-:S04]  /*0900*/  LOP3.LUT R0, R0, R9, RZ, 0xc0, !PT ;  /* 0x0000000900007212 */ /* 0x000fc800078ec0ff */
[----:B------:R-:W-:-:S04]  /*0910*/  IADD3 R0, PT, PT, R11, R0, RZ ;  /* 0x000000000b007210 */ /* 0x000fc80007ffe0ff */
[----:B------:R-:W-:Y:S01]  /*0920*/  LOP3.LUT R7, R0, R7, RZ, 0xfc, !PT ;  /* 0x0000000700077212 */ /* 0x000fe200078efcff */
[----:B------:R-:W-:Y:S06]  /*0930*/  BRA `(.L_x_31) ;  /* 0x0000000000107947 */ /* 0x000fec0003800000 */
.L_x_30:
[----:B------:R-:W-:-:S04]  /*0940*/  LOP3.LUT R7, R7, 0x80000000, RZ, 0xc0, !PT ;  /* 0x8000000007077812 */ /* 0x000fc800078ec0ff */
[----:B------:R-:W-:Y:S01]  /*0950*/  LOP3.LUT R7, R7, 0x7f800000, RZ, 0xfc, !PT ;  /* 0x7f80000007077812 */ /* 0x000fe200078efcff */
[----:B------:R-:W-:Y:S06]  /*0960*/  BRA `(.L_x_31) ;  /* 0x0000000000047947 */ /* 0x000fec0003800000 */
.L_x_29:
[----:B------:R-:W-:-:S07]  /*0970*/  IMAD R7, R8, 0x800000, R7 ;  /* 0x0080000008077824 */ /* 0x000fce00078e0207 */
.L_x_31:
[----:B------:R-:W-:Y:S05]  /*0980*/  BSYNC.RECONVERGENT B2 ;  /* 0x0000000000027941 */ /* 0x000fea0003800200 */
.L_x_28:
[----:B------:R-:W-:Y:S05]  /*0990*/  BRA `(.L_x_32) ;  /* 0x0000000000207947 */ /* 0x000fea0003800000 */
.L_x_27:
[----:B------:R-:W-:-:S04]  /*09a0*/  LOP3.LUT R7, R13, 0x80000000, R7, 0x48, !PT ;  /* 0x800000000d077812 */ /* 0x000fc800078e4807 */
[----:B------:R-:W-:Y:S01]  /*09b0*/  LOP3.LUT R7, R7, 0x7f800000, RZ, 0xfc, !PT ;  /* 0x7f80000007077812 */ /* 0x000fe200078efcff */
[----:B------:R-:W-:Y:S06]  /*09c0*/  BRA `(.L_x_32) ;  /* 0x0000000000147947 */ /* 0x000fec0003800000 */
.L_x_26:
[----:B------:R-:W-:Y:S01]  /*09d0*/  LOP3.LUT R7, R13, 0x80000000, R7, 0x48, !PT ;  /* 0x800000000d077812 */ /* 0x000fe200078e4807 */
[----:B------:R-:W-:Y:S06]  /*09e0*/  BRA `(.L_x_32) ;  /* 0x00000000000c7947 */ /* 0x000fec0003800000 */
.L_x_25:
[----:B------:R-:W0:Y:S01]  /*09f0*/  MUFU.RSQ R7, -QNAN ;  /* 0xffc0000000077908 */ /* 0x000e220000001400 */
[----:B------:R-:W-:Y:S05]  /*0a00*/  BRA `(.L_x_32) ;  /* 0x0000000000047947 */ /* 0x000fea0003800000 */
.L_x_24:
[----:B------:R-:W-:-:S07]  /*0a10*/  FADD.FTZ R7, R0, -75.40000152587890625 ;  /* 0xc296cccd00077421 */ /* 0x000fce0000010000 */
.L_x_32:
[----:B------:R-:W-:Y:S05]  /*0a20*/  BSYNC.RECONVERGENT B0 ;  /* 0x0000000000007941 */ /* 0x000fea0003800200 */
.L_x_21:
[----:B0-----:R-:W-:Y:S01]  /*0a30*/  MOV R0, R7 ;  /* 0x0000000700007202 */ /* 0x001fe20000000f00 */
[----:B------:R-:W-:-:S04]  /*0a40*/  IMAD.MOV.U32 R7, RZ, RZ, 0x0 ;  /* 0x00000000ff077424 */ /* 0x000fc800078e00ff */
[----:B------:R-:W-:Y:S05]  /*0a50*/  RET.REL.NODEC R6 `(_Z11update_E_nuP4Data) ;  /* 0xfffffff406687950 */ /* 0x000fea0003c3ffff */
.L_x_33:
        /* <DEDUP_REMOVED lines=10> */
.L_x_115:


//--------------------- .text._Z11update_H_muP4Data --------------------------
	.section	.text._Z11update_H_muP4Data,"ax",@progbits
	.align	128
        .global         _Z11update_H_muP4Data
        .type           _Z11update_H_muP4Data,@function
        .size           _Z11update_H_muP4Data,(.L_x_116 - _Z11update_H_muP4Data)
        .other          _Z11update_H_muP4Data,@"STO_CUDA_ENTRY STV_DEFAULT"
_Z11update_H_muP4Data:
.text._Z11update_H_muP4Data:
[----:B------:R-:W-:Y:S01]  /*0000*/  LDC R1, c[0x0][0x37c] ;  /* 0x0000df00ff017b82 */ /* 0x000fe20000000800 */
[----:B------:R-:W0:Y:S07]  /*0010*/  S2R R3, SR_TID.Y ;  /* 0x0000000000037919 */ /* 0x000e2e0000002200 */
[----:B------:R-:W1:Y:S01]  /*0020*/  LDC R5, c[0x0][0x360] ;  /* 0x0000d800ff057b82 */ /* 0x000e620000000800 */
[----:B------:R-:W1:Y:S07]  /*0030*/  S2R R2, SR_TID.X ;  /* 0x0000000000027919 */ /* 0x000e6e0000002100 */
[----:B------:R-:W0:Y:S08]  /*0040*/  S2UR UR5, SR_CTAID.Y ;  /* 0x00000000000579c3 */ /* 0x000e300000002600 */
[----:B------:R-:W0:Y:S08]  /*0050*/  LDC R0, c[0x0][0x364] ;  /* 0x0000d900ff007b82 */ /* 0x000e300000000800 */
[----:B------:R-:W1:Y:S01]  /*0060*/  S2UR UR4, SR_CTAID.X ;  /* 0x00000000000479c3 */ /* 0x000e620000002500 */
[----:B0-----:R-:W-:-:S05]  /*0070*/  IMAD R3, R0, UR5, R3 ;  /* 0x0000000500037c24 */ /* 0x001fca000f8e0203 */
[----:B------:R-:W-:Y:S01]  /*0080*/  ISETP.GT.U32.AND P0, PT, R3, 0x7f, PT ;  /* 0x0000007f0300780c */ /* 0x000fe20003f04070 */
[----:B-1----:R-:W-:-:S05]  /*0090*/  IMAD R2, R5, UR4, R2 ;  /* 0x0000000405027c24 */ /* 0x002fca000f8e0202 */
[----:B------:R-:W-:-:S13]  /*00a0*/  ISETP.GT.OR P0, PT, R2, 0x7e, P0 ;  /* 0x0000007e0200780c */ /* 0x000fda0000704670 */
        /* <DEDUP_REMOVED lines=11> */
[----:B------:R-:W3:Y:S01]  /*0160*/  LDG.E R4, desc[UR6][R8.64+0x200] ;  /* 0x0002000608047981 */ /* 0x000ee2000c1e1900 */
[----:B------:R-:W-:Y:S01]  /*0170*/  UMOV UR4, 0x3e4ccccd ;  /* 0x3e4ccccd00047882 */ /* 0x000fe20000000000 */
[----:B------:R-:W-:Y:S01]  /*0180*/  BSSY.RECONVERGENT B1, `(.L_x_34) ;  /* 0x0000013000017945 */ /* 0x000fe20003800200 */
[----:B------:R-:W-:-:S02]  /*0190*/  IMAD.U32 R10, RZ, RZ, UR4 ;  /* 0x00000004ff0a7e24 */ /* 0x000fc4000f8e00ff */
[----:B--2---:R-:W-:-:S04]  /*01a0*/  FADD R0, R0, R5 ;  /* 0x0000000500007221 */ /* 0x004fc80000000000 */
[----:B------:R-:W-:Y:S01]  /*01b0*/  FMUL R0, R0, 0.5 ;  /* 0x3f00000000007820 */ /* 0x000fe20000400000 */
[----:B---3--:R-:W-:-:S03]  /*01c0*/  FADD R5, R3, R4 ;  /* 0x0000000403057221 */ /* 0x008fc60000000000 */
[----:B------:R-:W-:Y:S01]  /*01d0*/  FMUL R0, R0, 377 ;  /* 0x43bc800000007820 */ /* 0x000fe20000400000 */
[----:B------:R-:W-:-:S04]  /*01e0*/  FMUL R5, R5, 0.5 ;  /* 0x3f00000005057820 */ /* 0x000fc80000400000 */
[----:B------:R-:W-:-:S04]  /*01f0*/  FMUL R5, R5, R0 ;  /* 0x0000000005057220 */ /* 0x000fc80000400000 */
[----:B------:R-:W0:Y:S08]  /*0200*/  MUFU.RCP R0, R5 ;  /* 0x0000000500007308 */ /* 0x000e300000001000 */
[----:B------:R-:W1:Y:S01]  /*0210*/  FCHK P0, -R10, R5 ;  /* 0x000000050a007302 */ /* 0x000e620000000100 */
[----:B0-----:R-:W-:-:S04]  /*0220*/  FFMA R11, -R5, R0, 1 ;  /* 0x3f800000050b7423 */ /* 0x001fc80000000100 */
[----:B------:R-:W-:-:S04]  /*0230*/  FFMA R0, R0, R11, R0 ;  /* 0x0000000b00007223 */ /* 0x000fc80000000000 */
[----:B------:R-:W-:-:S04]  /*0240*/  FFMA R6, R0, -0.20000000298023223877, RZ ;  /* 0xbe4ccccd00067823 */ /* 0x000fc800000000ff */
[----:B------:R-:W-:-:S04]  /*0250*/  FFMA R7, -R5, R6, -0.20000000298023223877 ;  /* 0xbe4ccccd05077423 */ /* 0x000fc80000000106 */
[----:B------:R-:W-:Y:S01]  /*0260*/  FFMA R0, R0, R7, R6 ;  /* 0x0000000700007223 */ /* 0x000fe20000000006 */
[----:B-1----:R-:W-:Y:S06]  /*0270*/  @!P0 BRA `(.L_x_35) ;  /* 0x00000000000c8947 */ /* 0x002fec0003800000 */
[----:B------:R-:W-:-:S07]  /*0280*/  MOV R6, 0x2a0 ;  /* 0x000002a000067802 */ /* 0x000fce0000000f00 */
[----:B------:R-:W-:Y:S05]  /*0290*/  CALL.REL.NOINC `($__internal_3_$__cuda_sm3x_div_rn_noftz_f32_slowpath) ;  /* 0x00000000003c7944 */ /* 0x000fea0003c00000 */
[----:B------:R-:W-:-:S07]  /*02a0*/  IMAD.MOV.U32 R0, RZ, RZ, R5 ;  /* 0x000000ffff007224 */ /* 0x000fce00078e0005 */
.L_x_35:
[----:B------:R-:W-:Y:S05]  /*02b0*/  BSYNC.RECONVERGENT B1 ;  /* 0x0000000000017941 */ /* 0x000fea0003800200 */
.L_x_34:
[----:B------:R-:W0:Y:S02]  /*02c0*/  LDC.64 R10, c[0x0][0x380] ;  /* 0x0000e000ff0a7b82 */ /* 0x000e240000000a00 */
[----:B0-----:R-:W2:Y:S04]  /*02d0*/  LDG.E.64 R8, desc[UR6][R10.64+0x30] ;  /* 0x000030060a087981 */ /* 0x001ea8000c1e1b00 */
[----:B------:R-:W3:Y:S01]  /*02e0*/  LDG.E.64 R6, desc[UR6][R10.64+0x48] ;  /* 0x000048060a067981 */ /* 0x000ee2000c1e1b00 */
        /* <DEDUP_REMOVED lines=10> */
        .weak           $__internal_3_$__cuda_sm3x_div_rn_noftz_f32_slowpath
        .type           $__internal_3_$__cuda_sm3x_div_rn_noftz_f32_slowpath,@function
        .size           $__internal_3_$__cuda_sm3x_div_rn_noftz_f32_slowpath,(.L_x_116 - $__internal_3_$__cuda_sm3x_div_rn_noftz_f32_slowpath)
$__internal_3_$__cuda_sm3x_div_rn_noftz_f32_slowpath:
[--C-:B------:R-:W-:Y:S01]  /*0390*/  SHF.R.U32.HI R0, RZ, 0x17, R5.reuse ;  /* 0x00000017ff007819 */ /* 0x100fe20000011605 */
[----:B------:R-:W-:Y:S04]  /*03a0*/  BSSY.RECONVERGENT B0, `(.L_x_36) ;  /* 0x000005d000007945 */ /* 0x000fe80003800200 */
[----:B------:R-:W-:Y:S01]  /*03b0*/  BSSY.RELIABLE B2, `(.L_x_37) ;  /* 0x000001b000027945 */ /* 0x000fe20003800100 */
[----:B------:R-:W-:Y:S01]  /*03c0*/  IMAD.MOV.U32 R8, RZ, RZ, R5 ;  /* 0x000000ffff087224 */ /* 0x000fe200078e0005 */
[----:B------:R-:W-:-:S04]  /*03d0*/  LOP3.LUT R7, R0, 0xff, RZ, 0xc0, !PT ;  /* 0x000000ff00077812 */ /* 0x000fc800078ec0ff */
[----:B------:R-:W-:-:S04]  /*03e0*/  IADD3 R9, PT, PT, R7, -0x1, RZ ;  /* 0xffffffff07097810 */ /* 0x000fc80007ffe0ff */
[----:B------:R-:W-:-:S13]  /*03f0*/  ISETP.GT.U32.AND P0, PT, R9, 0xfd, PT ;  /* 0x000000fd0900780c */ /* 0x000fda0003f04070 */
[----:B------:R-:W-:Y:S01]  /*0400*/  @!P0 IMAD.MOV.U32 R10, RZ, RZ, RZ ;  /* 0x000000ffff0a8224 */ /* 0x000fe200078e00ff */
[----:B------:R-:W-:Y:S06]  /*0410*/  @!P0 BRA `(.L_x_38) ;  /* 0x0000000000508947 */ /* 0x000fec0003800000 */
[----:B------:R-:W-:Y:S02]  /*0420*/  FSETP.GTU.FTZ.AND P0, PT, |R5|, +INF , PT ;  /* 0x7f8000000500780b */ /* 0x000fe40003f1c200 */
[----:B------:R-:W-:-:S11]  /*0430*/  MOV R0, R5 ;  /* 0x0000000500007202 */ /* 0x000fd60000000f00 */
[----:B------:R-:W-:Y:S05]  /*0440*/  @P0 BREAK.RELIABLE B2 ;  /* 0x0000000000020942 */ /* 0x000fea0003800100 */
[----:B------:R-:W-:Y:S05]  /*0450*/  @P0 BRA `(.L_x_39) ;  /* 0x0000000400400947 */ /* 0x000fea0003800000 */
[----:B------:R-:W-:-:S05]  /*0460*/  IMAD.MOV.U32 R5, RZ, RZ, -0x41b33333 ;  /* 0xbe4ccccdff057424 */ /* 0x000fca00078e00ff */
        /* <DEDUP_REMOVED lines=15> */
.L_x_38:
[----:B------:R-:W-:Y:S05]  /*0560*/  BSYNC.RELIABLE B2 ;  /* 0x0000000000027941 */ /* 0x000fea0003800100 */
.L_x_37:
[----:B------:R-:W-:Y:S01]  /*0570*/  LEA R5, R7, 0xc0800000, 0x17 ;  /* 0xc080000007057811 */ /* 0x000fe200078eb8ff */
[----:B------:R-:W-:Y:S01]  /*0580*/  UMOV UR4, 0xbe4ccccd ;  /* 0xbe4ccccd00047882 */ /* 0x000fe20000000000 */
[----:B------:R-:W-:Y:S01]  /*0590*/  IADD3 R7, PT, PT, R10, 0x7c, -R7 ;  /* 0x0000007c0a077810 */ /* 0x000fe20007ffe807 */
[----:B------:R-:W-:Y:S01]  /*05a0*/  UIADD3 UR4, UPT, UPT, UR4, 0x1800000, URZ ;  /* 0x0180000004047890 */ /* 0x000fe2000fffe0ff */
        /* <DEDUP_REMOVED lines=13> */
[----:B------:R-:W-:-:S05]  /*0680*/  IMAD.IADD R10, R8, 0x1, R7 ;  /* 0x00000001080a7824 */ /* 0x000fca00078e0207 */
[----:B------:R-:W-:-:S04]  /*0690*/  IADD3 R8, PT, PT, R10, -0x1, RZ ;  /* 0xffffffff0a087810 */ /* 0x000fc80007ffe0ff */
        /* <DEDUP_REMOVED lines=9> */
[-CC-:B------:R-:W-:Y:S01]  /*0730*/  FFMA.RZ R7, R0, R12.reuse, R9.reuse ;  /* 0x0000000c00077223 */ /* 0x180fe2000000c009 */
[C---:B------:R-:W-:Y:S02]  /*0740*/  ISETP.NE.AND P2, PT, R10.reuse, RZ, PT ;  /* 0x000000ff0a00720c */ /* 0x040fe40003f45270 */
[----:B------:R-:W-:Y:S02]  /*0750*/  ISETP.NE.AND P1, PT, R10, RZ, PT ;  /* 0x000000ff0a00720c */ /* 0x000fe40003f25270 */
[----:B------:R-:W-:Y:S01]  /*0760*/  LOP3.LUT R8, R7, 0x7fffff, RZ, 0xc0, !PT ;  /* 0x007fffff07087812 */ /* 0x000fe200078ec0ff */
[CCC-:B------:R-:W-:Y:S01]  /*0770*/  FFMA.RP R7, R0.reuse, R12.reuse, R9.reuse ;  /* 0x0000000c00077223 */ /* 0x1c0fe20000008009 */
[----:B------:R-:W-:Y:S01]  /*0780*/  FFMA.RM R0, R0, R12, R9 ;  /* 0x0000000c00007223 */ /* 0x000fe20000004009 */
[----:B------:R-:W-:Y:S01]  /*0790*/  VIADD R9, R10, 0x20 ;  /* 0x000000200a097836 */ /* 0x000fe20000000000 */
[----:B------:R-:W-:Y:S01]  /*07a0*/  LOP3.LUT R8, R8, 0x800000, RZ, 0xfc, !PT ;  /* 0x0080000008087812 */ /* 0x000fe200078efcff */
[----:B------:R-:W-:-:S02]  /*07b0*/  IMAD.MOV R10, RZ, RZ, -R10 ;  /* 0x000000ffff0a7224 */ /* 0x000fc400078e0a0a */
        /* <DEDUP_REMOVED lines=13> */
.L_x_45:
[----:B------:R-:W-:-:S04]  /*0890*/  LOP3.LUT R5, R5, 0x80000000, RZ, 0xc0, !PT ;  /* 0x8000000005057812 */ /* 0x000fc800078ec0ff */
[----:B------:R-:W-:Y:S01]  /*08a0*/  LOP3.LUT R5, R5, 0x7f800000, RZ, 0xfc, !PT ;  /* 0x7f80000005057812 */ /* 0x000fe200078efcff */
[----:B------:R-:W-:Y:S06]  /*08b0*/  BRA `(.L_x_46) ;  /* 0x0000000000047947 */ /* 0x000fec0003800000 */
.L_x_44:
[----:B------:R-:W-:-:S07]  /*08c0*/  IMAD R5, R7, 0x800000, R5 ;  /* 0x0080000007057824 */ /* 0x000fce00078e0205 */
.L_x_46:
[----:B------:R-:W-:Y:S05]  /*08d0*/  BSYNC.RECONVERGENT B2 ;  /* 0x0000000000027941 */ /* 0x000fea0003800200 */
.L_x_43:
[----:B------:R-:W-:Y:S05]  /*08e0*/  BRA `(.L_x_47) ;  /* 0x0000000000207947 */ /* 0x000fea0003800000 */
.L_x_42:
[----:B------:R-:W-:-:S04]  /*08f0*/  LOP3.LUT R5, R8, 0x80000000, R5, 0x48, !PT ;  /* 0x8000000008057812 */ /* 0x000fc800078e4805 */
[----:B------:R-:W-:Y:S01]  /*0900*/  LOP3.LUT R5, R5, 0x7f800000, RZ, 0xfc, !PT ;  /* 0x7f80000005057812 */ /* 0x000fe200078efcff */
[----:B------:R-:W-:Y:S06]  /*0910*/  BRA `(.L_x_47) ;  /* 0x0000000000147947 */ /* 0x000fec0003800000 */
.L_x_41:
[----:B------:R-:W-:Y:S01]  /*0920*/  LOP3.LUT R5, R8, 0x80000000, R5, 0x48, !PT ;  /* 0x8000000008057812 */ /* 0x000fe200078e4805 */
[----:B------:R-:W-:Y:S06]  /*0930*/  BRA `(.L_x_47) ;  /* 0x00000000000c7947 */ /* 0x000fec0003800000 */
.L_x_40:
[----:B------:R-:W0:Y:S01]  /*0940*/  MUFU.RSQ R5, -QNAN ;  /* 0xffc0000000057908 */ /* 0x000e220000001400 */
[----:B------:R-:W-:Y:S05]  /*0950*/  BRA `(.L_x_47) ;  /* 0x0000000000047947 */ /* 0x000fea0003800000 */
.L_x_39:
[----:B------:R-:W-:-:S07]  /*0960*/  FADD.FTZ R5, R0, -0.20000000298023223877 ;  /* 0xbe4ccccd00057421 */ /* 0x000fce0000010000 */
.L_x_47:
[----:B------:R-:W-:Y:S05]  /*0970*/  BSYNC.RECONVERGENT B0 ;  /* 0x0000000000007941 */ /* 0x000fea0003800200 */
.L_x_36:
[----:B------:R-:W-:-:S04]  /*0980*/  HFMA2 R7, -RZ, RZ, 0, 0 ;  /* 0x00000000ff077431 */ /* 0x000fc800000001ff */
[----:B0-----:R-:W-:Y:S05]  /*0990*/  RET.REL.NODEC R6 `(_Z11update_H_muP4Data) ;  /* 0xfffffff406987950 */ /* 0x001fea0003c3ffff */
.L_x_48:
        /* <DEDUP_REMOVED lines=14> */
.L_x_116:


//--------------------- .text._Z12update_H_phiP4Data --------------------------
	.section	.text._Z12update_H_phiP4Data,"ax",@progbits
	.align	128
        .global         _Z12update_H_phiP4Data
        .type           _Z12update_H_phiP4Data,@function
        .size           _Z12update_H_phiP4Data,(.L_x_117 - _Z12update_H_phiP4Data)
        .other          _Z12update_H_phiP4Data,@"STO_CUDA_ENTRY STV_DEFAULT"
_Z12update_H_phiP4Data:
.text._Z12update_H_phiP4Data:
        /* <DEDUP_REMOVED lines=29> */
[----:B0-----:R-:W-:-:S02]  /*01d0*/  IMAD.U32 R7, RZ, RZ, UR4 ;  /* 0x00000004ff077e24 */ /* 0x001fc4000f8e00ff */
[----:B--2---:R-:W-:Y:S01]  /*01e0*/  FADD R0, R3, R10 ;  /* 0x0000000a03007221 */ /* 0x004fe20000000000 */
[----:B---3--:R-:W-:-:S03]  /*01f0*/  FADD R13, R13, R14 ;  /* 0x0000000e0d0d7221 */ /* 0x008fc60000000000 */
[--C-:B----4-:R-:W-:Y:S01]  /*0200*/  FADD R0, R0, R11.reuse ;  /* 0x0000000b00007221 */ /* 0x110fe20000000000 */
[----:B------:R-:W-:Y:S01]  /*0210*/  FADD R10, R10, R11 ;  /* 0x0000000b0a0a7221 */ /* 0x000fe20000000000 */
[----:B-----5:R-:W-:Y:S02]  /*0220*/  FADD R13, R13, R16 ;  /* 0x000000100d0d7221 */ /* 0x020fe40000000000 */
[--C-:B------:R-:W-:Y:S01]  /*0230*/  FADD R0, R0, R12.reuse ;  /* 0x0000000c00007221 */ /* 0x100fe20000000000 */
[----:B------:R-:W-:Y:S01]  /*0240*/  FADD R4, R3, R12 ;  /* 0x0000000c03047221 */ /* 0x000fe20000000000 */
[----:B------:R-:W-:Y:S01]  /*0250*/  FMUL R3, R10, 0.5 ;  /* 0x3f0000000a037820 */ /* 0x000fe20000400000 */
[----:B------:R-:W-:Y:S01]  /*0260*/  FADD R8, R13, R8 ;  /* 0x000000080d087221 */ /* 0x000fe20000000000 */
[----:B------:R-:W-:Y:S01]  /*0270*/  FMUL R0, R0, 0.25 ;  /* 0x3e80000000007820 */ /* 0x000fe20000400000 */
[----:B------:R-:W-:Y:S02]  /*0280*/  FMUL R4, R4, 0.5 ;  /* 0x3f00000004047820 */ /* 0x000fe40000400000 */
[----:B------:R-:W-:Y:S01]  /*0290*/  FMUL R8, R8, 0.25 ;  /* 0x3e80000008087820 */ /* 0x000fe20000400000 */
[----:B------:R-:W-:-:S04]  /*02a0*/  FMUL R9, R0, 377 ;  /* 0x43bc800000097820 */ /* 0x000fc80000400000 */
        /* <DEDUP_REMOVED lines=10> */
[----:B------:R-:W-:Y:S05]  /*0350*/  CALL.REL.NOINC `($__internal_4_$__cuda_sm3x_div_rn_noftz_f32_slowpath) ;  /* 0x00000000003c7944 */ /* 0x000fea0003c00000 */
[----:B------:R-:W-:-:S07]  /*0360*/  IMAD.MOV.U32 R0, RZ, RZ, R5 ;  /* 0x000000ffff007224 */ /* 0x000fce00078e0005 */
.L_x_50:
[----:B------:R-:W-:Y:S05]  /*0370*/  BSYNC.RECONVERGENT B1 ;  /* 0x0000000000017941 */ /* 0x000fea0003800200 */
.L_x_49:
        /* <DEDUP_REMOVED lines=13> */
        .weak           $__internal_4_$__cuda_sm3x_div_rn_noftz_f32_slowpath
        .type           $__internal_4_$__cuda_sm3x_div_rn_noftz_f32_slowpath,@function
        .size           $__internal_4_$__cuda_sm3x_div_rn_noftz_f32_slowpath,(.L_x_117 - $__internal_4_$__cuda_sm3x_div_rn_noftz_f32_slowpath)
$__internal_4_$__cuda_sm3x_div_rn_noftz_f32_slowpath:
[----:B------:R-:W-:Y:S01]  /*0450*/  SHF.R.U32.HI R0, RZ, 0x17, R8 ;  /* 0x00000017ff007819 */ /* 0x000fe20000011608 */
[----:B------:R-:W-:Y:S04]  /*0460*/  BSSY.RECONVERGENT B0, `(.L_x_51) ;  /* 0x000005c000007945 */ /* 0x000fe80003800200 */
[----:B------:R-:W-:Y:S01]  /*0470*/  BSSY.RELIABLE B2, `(.L_x_52) ;  /* 0x000001a000027945 */ /* 0x000fe20003800100 */
        /* <DEDUP_REMOVED lines=22> */
[----:B------:R-:W-:-:S12]  /*05e0*/  HFMA2 R10, -RZ, RZ, 0, 0 ;  /* 0x00000000ff0a7431 */ /* 0x000fd800000001ff */
[----:B------:R-:W-:Y:S01]  /*05f0*/  @!P0 FFMA R8, R0, 1.84467440737095516160e+19, RZ ;  /* 0x5f80000000088823 */ /* 0x000fe200000000ff */
[----:B------:R-:W-:-:S07]  /*0600*/  @!P0 VIADD R10, R10, 0x40 ;  /* 0x000000400a0a8836 */ /* 0x000fce0000000000 */
.L_x_53:
[----:B------:R-:W-:Y:S05]  /*0610*/  BSYNC.RELIABLE B2 ;  /* 0x0000000000027941 */ /* 0x000fea0003800100 */
.L_x_52:
[----:B------:R-:W-:Y:S01]  /*0620*/  LEA R5, R7, 0xc0800000, 0x17 ;  /* 0xc080000007057811 */ /* 0x000fe200078eb8ff */
[----:B------:R-:W-:Y:S01]  /*0630*/  UMOV UR4, 0xbe4ccccd ;  /* 0xbe4ccccd00047882 */ /* 0x000fe20000000000 */
[----:B------:R-:W-:Y:S01]  /*0640*/  IADD3 R7, PT, PT, R10, 0x7c, -R7 ;  /* 0x0000007c0a077810 */ /* 0x000fe20007ffe807 */
[----:B------:R-:W-:Y:S01]  /*0650*/  UIADD3 UR4, UPT, UPT, UR4, 0x1800000, URZ ;  /* 0x0180000004047890 */ /* 0x000fe2000fffe0ff */
        /* <DEDUP_REMOVED lines=31> */
[----:B------:R-:W-:Y:S02]  /*0850*/  LOP3.LUT R8, R8, 0x800000, RZ, 0xfc, !PT ;  /* 0x0080000008087812 */ /* 0x000fe400078efcff */
[----:B------:R-:W-:-:S02]  /*0860*/  IADD3 R10, PT, PT, -R10, RZ, RZ ;  /* 0x000000ff0a0a7210 */ /* 0x000fc40007ffe1ff */
[----:B------:R-:W-:Y:S02]  /*0870*/  SHF.L.U32 R9, R8, R9, RZ ;  /* 0x0000000908097219 */ /* 0x000fe400000006ff */
[----:B------:R-:W-:Y:S02]  /*0880*/  FSETP.NEU.FTZ.AND P0, PT, R7, R0, PT ;  /* 0x000000000700720b */ /* 0x000fe40003f1d000 */
[----:B------:R-:W-:Y:S02]  /*0890*/  SEL R7, R10, RZ, P2 ;  /* 0x000000ff0a077207 */ /* 0x000fe40001000000 */
[----:B------:R-:W-:Y:S02]  /*08a0*/  ISETP.NE.AND P1, PT, R9, RZ, P1 ;  /* 0x000000ff0900720c */ /* 0x000fe40000f25270 */
[----:B------:R-:W-:Y:S02]  /*08b0*/  SHF.R.U32.HI R7, RZ, R7, R8 ;  /* 0x00000007ff077219 */ /* 0x000fe40000011608 */
[----:B------:R-:W-:-:S02]  /*08c0*/  PLOP3.LUT P0, PT, P0, P1, PT, 0xf8, 0x8f ;  /* 0x00000000008f781c */ /* 0x000fc40000703f70 */
[----:B------:R-:W-:Y:S02]  /*08d0*/  SHF.R.U32.HI R9, RZ, 0x1, R7 ;  /* 0x00000001ff097819 */ /* 0x000fe40000011607 */
[----:B------:R-:W-:-:S04]  /*08e0*/  SEL R0, RZ, 0x1, !P0 ;  /* 0x00000001ff007807 */ /* 0x000fc80004000000 */
[----:B------:R-:W-:-:S04]  /*08f0*/  LOP3.LUT R0, R0, 0x1, R9, 0xf8, !PT ;  /* 0x0000000100007812 */ /* 0x000fc800078ef809 */
[----:B------:R-:W-:-:S05]  /*0900*/  LOP3.LUT R0, R0, R7, RZ, 0xc0, !PT ;  /* 0x0000000700007212 */ /* 0x000fca00078ec0ff */
[----:B------:R-:W-:-:S05]  /*0910*/  IMAD.IADD R0, R9, 0x1, R0 ;  /* 0x0000000109007824 */ /* 0x000fca00078e0200 */
[----:B------:R-:W-:Y:S01]  /*0920*/  LOP3.LUT R5, R0, R5, RZ, 0xfc, !PT ;  /* 0x0000000500057212 */ /* 0x000fe200078efcff */
[----:B------:R-:W-:Y:S06]  /*0930*/  BRA `(.L_x_61) ;  /* 0x0000000000107947 */ /* 0x000fec0003800000 */
.L_x_60:
[----:B------:R-:W-:-:S04]  /*0940*/  LOP3.LUT R5, R5, 0x80000000, RZ, 0xc0, !PT ;  /* 0x8000000005057812 */ /* 0x000fc800078ec0ff */
[----:B------:R-:W-:Y:S01]  /*0950*/  LOP3.LUT R5, R5, 0x7f800000, RZ, 0xfc, !PT ;  /* 0x7f80000005057812 */ /* 0x000fe200078efcff */
[----:B------:R-:W-:Y:S06]  /*0960*/  BRA `(.L_x_61) ;  /* 0x0000000000047947 */ /* 0x000fec0003800000 */
.L_x_59:
[----:B------:R-:W-:-:S07]  /*0970*/  LEA R5, R7, R5, 0x17 ;  /* 0x0000000507057211 */ /* 0x000fce00078eb8ff */
.L_x_61:
[----:B------:R-:W-:Y:S05]  /*0980*/  BSYNC.RECONVERGENT B2 ;  /* 0x0000000000027941 */ /* 0x000fea0003800200 */
.L_x_58:
[----:B------:R-:W-:Y:S05]  /*0990*/  BRA `(.L_x_62) ;  /* 0x0000000000207947 */ /* 0x000fea0003800000 */
.L_x_57:
[----:B------:R-:W-:-:S04]  /*09a0*/  LOP3.LUT R5, R8, 0x80000000, R5, 0x48, !PT ;  /* 0x8000000008057812 */ /* 0x000fc800078e4805 */
[----:B------:R-:W-:Y:S01]  /*09b0*/  LOP3.LUT R5, R5, 0x7f800000, RZ, 0xfc, !PT ;  /* 0x7f80000005057812 */ /* 0x000fe200078efcff */
[----:B------:R-:W-:Y:S06]  /*09c0*/  BRA `(.L_x_62) ;  /* 0x0000000000147947 */ /* 0x000fec0003800000 */
.L_x_56:
[----:B------:R-:W-:Y:S01]  /*09d0*/  LOP3.LUT R5, R8, 0x80000000, R5, 0x48, !PT ;  /* 0x8000000008057812 */ /* 0x000fe200078e4805 */
[----:B------:R-:W-:Y:S06]  /*09e0*/  BRA `(.L_x_62) ;  /* 0x00000000000c7947 */ /* 0x000fec0003800000 */
.L_x_55:
[----:B------:R-:W0:Y:S01]  /*09f0*/  MUFU.RSQ R5, -QNAN ;  /* 0xffc0000000057908 */ /* 0x000e220000001400 */
[----:B------:R-:W-:Y:S05]  /*0a00*/  BRA `(.L_x_62) ;  /* 0x0000000000047947 */ /* 0x000fea0003800000 */
.L_x_54:
[----:B------:R-:W-:-:S07]  /*0a10*/  FADD.FTZ R5, R0, -0.20000000298023223877 ;  /* 0xbe4ccccd00057421 */ /* 0x000fce0000010000 */
.L_x_62:
[----:B------:R-:W-:Y:S05]  /*0a20*/  BSYNC.RECONVERGENT B0 ;  /* 0x0000000000007941 */ /* 0x000fea0003800200 */
.L_x_51:
[----:B------:R-:W-:-:S04]  /*0a30*/  HFMA2 R7, -RZ, RZ, 0, 0 ;  /* 0x00000000ff077431 */ /* 0x000fc800000001ff */
[----:B0-----:R-:W-:Y:S05]  /*0a40*/  RET.REL.NODEC R6 `(_Z12update_H_phiP4Data) ;  /* 0xfffffff4066c7950 */ /* 0x001fea0003c3ffff */
.L_x_63:
        /* <DEDUP_REMOVED lines=11> */
.L_x_117:


//--------------------- .text._Z11update_H_nuP4Data --------------------------
	.section	.text._Z11update_H_nuP4Data,"ax",@progbits
	.align	128
        .global         _Z11update_H_nuP4Data
        .type           _Z11update_H_nuP4Data,@function
        .size           _Z11update_H_nuP4Data,(.L_x_118 - _Z11update_H_nuP4Data)
        .other          _Z11update_H_nuP4Data,@"STO_CUDA_ENTRY STV_DEFAULT"
_Z11update_H_nuP4Data:
.text._Z11update_H_nuP4Data:
        /* <DEDUP_REMOVED lines=33> */
[----:B------:R-:W1:Y:S01]  /*0210*/  FCHK P0, R10, R5 ;  /* 0x000000050a007302 */ /* 0x000e620000000000 */
[----:B0-----:R-:W-:-:S04]  /*0220*/  FFMA R11, -R5, R0, 1 ;  /* 0x3f800000050b7423 */ /* 0x001fc80000000100 */
[----:B------:R-:W-:-:S04]  /*0230*/  FFMA R0, R0, R11, R0 ;  /* 0x0000000b00007223 */ /* 0x000fc80000000000 */
[----:B------:R-:W-:-:S04]  /*0240*/  FFMA R6, R0, 0.20000000298023223877, RZ ;  /* 0x3e4ccccd00067823 */ /* 0x000fc800000000ff */
[----:B------:R-:W-:-:S04]  /*0250*/  FFMA R7, -R5, R6, 0.20000000298023223877 ;  /* 0x3e4ccccd05077423 */ /* 0x000fc80000000106 */
[----:B------:R-:W-:Y:S01]  /*0260*/  FFMA R0, R0, R7, R6 ;  /* 0x0000000700007223 */ /* 0x000fe20000000006 */
[----:B-1----:R-:W-:Y:S06]  /*0270*/  @!P0 BRA `(.L_x_65) ;  /* 0x00000000000c8947 */ /* 0x002fec0003800000 */
[----:B------:R-:W-:-:S07]  /*0280*/  MOV R6, 0x2a0 ;  /* 0x000002a000067802 */ /* 0x000fce0000000f00 */
[----:B------:R-:W-:Y:S05]  /*0290*/  CALL.REL.NOINC `($__internal_5_$__cuda_sm3x_div_rn_noftz_f32_slowpath) ;  /* 0x00000000003c7944 */ /* 0x000fea0003c00000 */
[----:B------:R-:W-:-:S07]  /*02a0*/  IMAD.MOV.U32 R0, RZ, RZ, R5 ;  /* 0x000000ffff007224 */ /* 0x000fce00078e0005 */
.L_x_65:
[----:B------:R-:W-:Y:S05]  /*02b0*/  BSYNC.RECONVERGENT B1 ;  /* 0x0000000000017941 */ /* 0x000fea0003800200 */
.L_x_64:
        /* <DEDUP_REMOVED lines=13> */
        .weak           $__internal_5_$__cuda_sm3x_div_rn_noftz_f32_slowpath
        .type           $__internal_5_$__cuda_sm3x_div_rn_noftz_f32_slowpath,@function
        .size           $__internal_5_$__cuda_sm3x_div_rn_noftz_f32_slowpath,(.L_x_118 - $__internal_5_$__cuda_sm3x_div_rn_noftz_f32_slowpath)
$__internal_5_$__cuda_sm3x_div_rn_noftz_f32_slowpath:
        /* <DEDUP_REMOVED lines=29> */
.L_x_68:
[----:B------:R-:W-:Y:S05]  /*0560*/  BSYNC.RELIABLE B2 ;  /* 0x0000000000027941 */ /* 0x000fea0003800100 */
.L_x_67:
        /* <DEDUP_REMOVED lines=50> */
.L_x_75:
[----:B------:R-:W-:-:S04]  /*0890*/  LOP3.LUT R5, R5, 0x80000000, RZ, 0xc0, !PT ;  /* 0x8000000005057812 */ /* 0x000fc800078ec0ff */
[----:B------:R-:W-:Y:S01]  /*08a0*/  LOP3.LUT R5, R5, 0x7f800000, RZ, 0xfc, !PT ;  /* 0x7f80000005057812 */ /* 0x000fe200078efcff */
[----:B------:R-:W-:Y:S06]  /*08b0*/  BRA `(.L_x_76) ;  /* 0x0000000000047947 */ /* 0x000fec0003800000 */
.L_x_74:
[----:B------:R-:W-:-:S07]  /*08c0*/  IMAD R5, R7, 0x800000, R5 ;  /* 0x0080000007057824 */ /* 0x000fce00078e0205 */
.L_x_76:
[----:B------:R-:W-:Y:S05]  /*08d0*/  BSYNC.RECONVERGENT B2 ;  /* 0x0000000000027941 */ /* 0x000fea0003800200 */
.L_x_73:
[----:B------:R-:W-:Y:S05]  /*08e0*/  BRA `(.L_x_77) ;  /* 0x0000000000207947 */ /* 0x000fea0003800000 */
.L_x_72:
[----:B------:R-:W-:-:S04]  /*08f0*/  LOP3.LUT R5, R8, 0x80000000, R5, 0x48, !PT ;  /* 0x8000000008057812 */ /* 0x000fc800078e4805 */
[----:B------:R-:W-:Y:S01]  /*0900*/  LOP3.LUT R5, R5, 0x7f800000, RZ, 0xfc, !PT ;  /* 0x7f80000005057812 */ /* 0x000fe200078efcff */
[----:B------:R-:W-:Y:S06]  /*0910*/  BRA `(.L_x_77) ;  /* 0x0000000000147947 */ /* 0x000fec0003800000 */
.L_x_71:
[----:B------:R-:W-:Y:S01]  /*0920*/  LOP3.LUT R5, R8, 0x80000000, R5, 0x48, !PT ;  /* 0x8000000008057812 */ /* 0x000fe200078e4805 */
[----:B------:R-:W-:Y:S06]  /*0930*/  BRA `(.L_x_77) ;  /* 0x00000000000c7947 */ /* 0x000fec0003800000 */
.L_x_70:
[----:B------:R-:W0:Y:S01]  /*0940*/  MUFU.RSQ R5, -QNAN ;  /* 0xffc0000000057908 */ /* 0x000e220000001400 */
[----:B------:R-:W-:Y:S05]  /*0950*/  BRA `(.L_x_77) ;  /* 0x0000000000047947 */ /* 0x000fea0003800000 */
.L_x_69:
[----:B------:R-:W-:-:S07]  /*0960*/  FADD.FTZ R5, R0, 0.20000000298023223877 ;  /* 0x3e4ccccd00057421 */ /* 0x000fce0000010000 */
.L_x_77:
[----:B------:R-:W-:Y:S05]  /*0970*/  BSYNC.RECONVERGENT B0 ;  /* 0x0000000000007941 */ /* 0x000fea0003800200 */
.L_x_66:
[----:B------:R-:W-:-:S04]  /*0980*/  HFMA2 R7, -RZ, RZ, 0, 0 ;  /* 0x00000000ff077431 */ /* 0x000fc800000001ff */
[----:B0-----:R-:W-:Y:S05]  /*0990*/  RET.REL.NODEC R6 `(_Z11update_H_nuP4Data) ;  /* 0xfffffff406987950 */ /* 0x001fea0003c3ffff */
.L_x_78:
        /* <DEDUP_REMOVED lines=14> */
.L_x_118:


//--------------------- .text._Z9compute_hPfS_S_S_S_ --------------------------
	.section	.text._Z9compute_hPfS_S_S_S_,"ax",@progbits
	.align	128
        .global         _Z9compute_hPfS_S_S_S_
        .type           _Z9compute_hPfS_S_S_S_,@function
        .size           _Z9compute_hPfS_S_S_S_,(.L_x_119 - _Z9compute_hPfS_S_S_S_)
        .other          _Z9compute_hPfS_S_S_S_,@"STO_CUDA_ENTRY STV_DEFAULT"
_Z9compute_hPfS_S_S_S_:
.text._Z9compute_hPfS_S_S_S_:
        /* <DEDUP_REMOVED lines=13> */
[----:B------:R-:W1:Y:S01]  /*00d0*/  LDCU.64 UR4, c[0x0][0x358] ;  /* 0x00006b00ff0477ac */ /* 0x000e620008000a00 */
[----:B------:R-:W-:Y:S01]  /*00e0*/  IMAD.SHL.U32 R7, R0, 0x80, RZ ;  /* 0x0000008000077824 */ /* 0x000fe200078e00ff */
[----:B------:R-:W2:Y:S03]  /*00f0*/  LDCU.128 UR8, c[0x0][0x380] ;  /* 0x00007000ff0877ac */ /* 0x000ea60008000c00 */
[----:B------:R-:W-:Y:S02]  /*0100*/  IMAD.IADD R9, R6, 0x1, R7 ;  /* 0x0000000106097824 */ /* 0x000fe400078e0207 */
[----:B------:R-:W3:Y:S01]  /*0110*/  LDC.64 R2, c[0x0][0x398] ;  /* 0x0000e600ff027b82 */ /* 0x000ee20000000a00 */
[----:B------:R-:W4:Y:S01]  /*0120*/  LDCU.64 UR6, c[0x0][0x390] ;  /* 0x00007200ff0677ac */ /* 0x000f220008000a00 */
[----:B0-----:R-:W-:-:S05]  /*0130*/  IMAD.WIDE R4, R9, 0x4, R4 ;  /* 0x0000000409047825 */ /* 0x001fca00078e0204 */
[----:B-1----:R-:W5:Y:S01]  /*0140*/  LDG.E R10, desc[UR4][R4.64] ;  /* 0x00000004040a7981 */ /* 0x002f62000c1e1900 */
[----:B---3--:R-:W-:-:S05]  /*0150*/  IMAD.WIDE R2, R9, 0x4, R2 ;  /* 0x0000000409027825 */ /* 0x008fca00078e0202 */
[----:B------:R-:W3:Y:S01]  /*0160*/  LDG.E R11, desc[UR4][R2.64] ;  /* 0x00000004020b7981 */ /* 0x000ee2000c1e1900 */
[----:B------:R-:W-:Y:S01]  /*0170*/  BSSY.RECONVERGENT B0, `(.L_x_79) ;  /* 0x0000022000007945 */ /* 0x000fe20003800200 */
[----:B-----5:R-:W-:-:S04]  /*0180*/  FMUL R9, R10, -3 ;  /* 0xc04000000a097820 */ /* 0x020fc80000400000 */
[----:B------:R-:W-:-:S05]  /*0190*/  FFMA R9, R10, R9, 4 ;  /* 0x408000000a097423 */ /* 0x000fca0000000009 */
[----:B------:R-:W-:-:S13]  /*01a0*/  FSETP.GEU.AND P0, PT, |R9|, 1.175494350822287508e-38, PT ;  /* 0x008000000900780b */ /* 0x000fda0003f0e200 */
[----:B------:R-:W-:-:S04]  /*01b0*/  @!P0 FMUL R9, R9, 16777216 ;  /* 0x4b80000009098820 */ /* 0x000fc80000400000 */
[----:B------:R-:W0:Y:S02]  /*01c0*/  MUFU.LG2 R0, R9 ;  /* 0x0000000900007308 */ /* 0x000e240000000c00 */
[----:B0-----:R-:W-:-:S04]  /*01d0*/  @!P0 FADD R0, R0, -24 ;  /* 0xc1c0000000008421 */ /* 0x001fc80000000000 */
[----:B------:R-:W-:-:S05]  /*01e0*/  FMUL R0, R0, 0.5 ;  /* 0x3f00000000007820 */ /* 0x000fca0000400000 */
[----:B------:R-:W-:-:S13]  /*01f0*/  FSETP.GEU.AND P0, PT, R0, -126, PT ;  /* 0xc2fc00000000780b */ /* 0x000fda0003f0e000 */
[----:B------:R-:W-:-:S04]  /*0200*/  @!P0 FMUL R0, R0, 0.5 ;  /* 0x3f00000000008820 */ /* 0x000fc80000400000 */
[----:B------:R3:W0:Y:S02]  /*0210*/  MUFU.EX2 R13, R0 ;  /* 0x00000000000d7308 */ /* 0x0006240000000800 */
[----:B---3--:R-:W-:Y:S01]  /*0220*/  FMUL R0, R11, R11 ;  /* 0x0000000b0b007220 */ /* 0x008fe20000400000 */
[----:B0-----:R-:W-:Y:S01]  /*0230*/  @!P0 FMUL R13, R13, R13 ;  /* 0x0000000d0d0d8220 */ /* 0x001fe20000400000 */
[----:B------:R-:W-:-:S03]  /*0240*/  IADD3 R6, P0, PT, R6, R7, RZ ;  /* 0x0000000706067210 */ /* 0x000fc60007f1e0ff */
[----:B------:R-:W-:Y:S01]  /*0250*/  FMUL R3, R10, R13 ;  /* 0x0000000d0a037220 */ /* 0x000fe20000400000 */
[----:B------:R-:W-:Y:S01]  /*0260*/  LEA.HI.X.SX32 R7, R7, RZ, 0x1, P0 ;  /* 0x000000ff07077211 */ /* 0x000fe200000f0eff */
[C---:B------:R-:W-:Y:S02]  /*0270*/  IMAD.SHL.U32 R4, R6.reuse, 0x4, RZ ;  /* 0x0000000406047824 */ /* 0x040fe400078e00ff */
[----:B------:R-:W0:Y:S01]  /*0280*/  MUFU.RCP R2, R3 ;  /* 0x0000000300027308 */ /* 0x000e220000001000 */
[----:B------:R-:W-:Y:S02]  /*0290*/  SHF.L.U64.HI R14, R6, 0x2, R7 ;  /* 0x00000002060e7819 */ /* 0x000fe40000010207 */
[C---:B--2---:R-:W-:Y:S02]  /*02a0*/  IADD3 R8, P1, PT, R4.reuse, UR8, RZ ;  /* 0x0000000804087c10 */ /* 0x044fe4000ff3e0ff */
[C---:B------:R-:W-:Y:S02]  /*02b0*/  IADD3 R6, P2, PT, R4.reuse, UR10, RZ ;  /* 0x0000000a04067c10 */ /* 0x040fe4000ff5e0ff */
[----:B----4-:R-:W-:Y:S01]  /*02c0*/  IADD3 R4, P3, PT, R4, UR6, RZ ;  /* 0x0000000604047c10 */ /* 0x010fe2000ff7e0ff */
[----:B------:R-:W1:Y:S01]  /*02d0*/  FCHK P0, R0, R3 ;  /* 0x0000000300007302 */ /* 0x000e620000000000 */
[----:B------:R-:W-:-:S02]  /*02e0*/  IADD3.X R9, PT, PT, R14, UR9, RZ, P1, !PT ;  /* 0x000000090e097c10 */ /* 0x000fc40008ffe4ff */
[----:B------:R-:W-:Y:S01]  /*02f0*/  IADD3.X R7, PT, PT, R14, UR11, RZ, P2, !PT ;  /* 0x0000000b0e077c10 */ /* 0x000fe200097fe4ff */
[----:B0-----:R-:W-:-:S04]  /*0300*/  FFMA R5, -R3, R2, 1 ;  /* 0x3f80000003057423 */ /* 0x001fc80000000102 */
[----:B------:R-:W-:-:S04]  /*0310*/  FFMA R5, R2, R5, R2 ;  /* 0x0000000502057223 */ /* 0x000fc80000000002 */
[----:B------:R-:W-:-:S04]  /*0320*/  FFMA R2, R0, R5, RZ ;  /* 0x0000000500027223 */ /* 0x000fc800000000ff */
[----:B------:R-:W-:-:S04]  /*0330*/  FFMA R12, -R3, R2, R0 ;  /* 0x00000002030c7223 */ /* 0x000fc80000000100 */
[----:B------:R-:W-:Y:S01]  /*0340*/  FFMA R15, R5, R12, R2 ;  /* 0x0000000c050f7223 */ /* 0x000fe20000000002 */
[----:B------:R-:W-:Y:S01]  /*0350*/  IADD3.X R5, PT, PT, R14, UR7, RZ, P3, !PT ;  /* 0x000000070e057c10 */ /* 0x000fe20009ffe4ff */
[----:B-1----:R-:W-:Y:S06]  /*0360*/  @!P0 BRA `(.L_x_80) ;  /* 0x0000000000088947 */ /* 0x002fec0003800000 */
[----:B------:R-:W-:-:S07]  /*0370*/  MOV R12, 0x390 ;  /* 0x00000390000c7802 */ /* 0x000fce0000000f00 */
[----:B------:R-:W-:Y:S05]  /*0380*/  CALL.REL.NOINC `($__internal_6_$__cuda_sm3x_div_rn_noftz_f32_slowpath) ;  /* 0x0000000000547944 */ /* 0x000fea0003c00000 */
.L_x_80:
[----:B------:R-:W-:Y:S05]  /*0390*/  BSYNC.RECONVERGENT B0 ;  /* 0x0000000000007941 */ /* 0x000fea0003800200 */
.L_x_79:
[----:B------:R-:W0:Y:S01]  /*03a0*/  MUFU.RCP R2, R13 ;  /* 0x0000000d00027308 */ /* 0x000e220000001000 */
[C---:B------:R-:W-:Y:S01]  /*03b0*/  FMUL R3, R11.reuse, R10 ;  /* 0x0000000a0b037220 */ /* 0x040fe20000400000 */
[----:B------:R1:W-:Y:S01]  /*03c0*/  STG.E desc[UR4][R8.64], R15 ;  /* 0x0000000f08007986 */ /* 0x0003e2000c101904 */
[----:B------:R-:W-:Y:S01]  /*03d0*/  FMUL R0, R11, R0 ;  /* 0x000000000b007220 */ /* 0x000fe20000400000 */
[----:B------:R-:W-:Y:S02]  /*03e0*/  BSSY.RECONVERGENT B0, `(.L_x_81) ;  /* 0x000000d000007945 */ /* 0x000fe40003800200 */
[----:B------:R1:W-:Y:S02]  /*03f0*/  STG.E desc[UR4][R6.64], R3 ;  /* 0x0000000306007986 */ /* 0x0003e4000c101904 */
[----:B------:R-:W2:Y:S01]  /*0400*/  FCHK P0, R0, R13 ;  /* 0x0000000d00007302 */ /* 0x000ea20000000000 */
[----:B0-----:R-:W-:-:S04]  /*0410*/  FFMA R17, -R13, R2, 1 ;  /* 0x3f8000000d117423 */ /* 0x001fc80000000102 */
[----:B------:R-:W-:-:S04]  /*0420*/  FFMA R17, R2, R17, R2 ;  /* 0x0000001102117223 */ /* 0x000fc80000000002 */
[----:B------:R-:W-:-:S04]  /*0430*/  FFMA R2, R0, R17, RZ ;  /* 0x0000001100027223 */ /* 0x000fc800000000ff */
[----:B------:R-:W-:-:S04]  /*0440*/  FFMA R10, -R13, R2, R0 ;  /* 0x000000020d0a7223 */ /* 0x000fc80000000100 */
[----:B------:R-:W-:Y:S01]  /*0450*/  FFMA R17, R17, R10, R2 ;  /* 0x0000000a11117223 */ /* 0x000fe20000000002 */
[----:B-12---:R-:W-:Y:S06]  /*0460*/  @!P0 BRA `(.L_x_82) ;  /* 0x0000000000108947 */ /* 0x006fec0003800000 */
[----:B------:R-:W-:Y:S01]  /*0470*/  IMAD.MOV.U32 R3, RZ, RZ, R13 ;  /* 0x000000ffff037224 */ /* 0x000fe200078e000d */
[----:B------:R-:W-:-:S07]  /*0480*/  MOV R12, 0x4a0 ;  /* 0x000004a0000c7802 */ /* 0x000fce0000000f00 */
[----:B------:R-:W-:Y:S05]  /*0490*/  CALL.REL.NOINC `($__internal_6_$__cuda_sm3x_div_rn_noftz_f32_slowpath) ;  /* 0x0000000000107944 */ /* 0x000fea0003c00000 */
[----:B------:R-:W-:-:S07]  /*04a0*/  IMAD.MOV.U32 R17, RZ, RZ, R15 ;  /* 0x000000ffff117224 */ /* 0x000fce00078e000f */
.L_x_82:
[----:B------:R-:W-:Y:S05]  /*04b0*/  BSYNC.RECONVERGENT B0 ;  /* 0x0000000000007941 */ /* 0x000fea0003800200 */
.L_x_81:
[----:B------:R-:W-:Y:S01]  /*04c0*/  STG.E desc[UR4][R4.64], R17 ;  /* 0x0000001104007986 */ /* 0x000fe2000c101904 */
[----:B------:R-:W-:Y:S05]  /*04d0*/  EXIT ;  /* 0x000000000000794d */ /* 0x000fea0003800000 */
        .weak           $__internal_6_$__cuda_sm3x_div_rn_noftz_f32_slowpath
        .type           $__internal_6_$__cuda_sm3x_div_rn_noftz_f32_slowpath,@function
        .size           $__internal_6_$__cuda_sm3x_div_rn_noftz_f32_slowpath,(.L_x_119 - $__internal_6_$__cuda_sm3x_div_rn_noftz_f32_slowpath)
$__internal_6_$__cuda_sm3x_div_rn_noftz_f32_slowpath:
[----:B------:R-:W-:Y:S01]  /*04e0*/  SHF.R.U32.HI R15, RZ, 0x17, R3 ;  /* 0x00000017ff0f7819 */ /* 0x000fe20000011603 */
[----:B------:R-:W-:Y:S01]  /*04f0*/  BSSY.RECONVERGENT B1, `(.L_x_83) ;  /* 0x0000063000017945 */ /* 0x000fe20003800200 */
[--C-:B------:R-:W-:Y:S02]  /*0500*/  SHF.R.U32.HI R2, RZ, 0x17, R0.reuse ;  /* 0x00000017ff027819 */ /* 0x100fe40000011600 */
[----:B------:R-:W-:Y:S02]  /*0510*/  LOP3.LUT R15, R15, 0xff, RZ, 0xc0, !PT ;  /* 0x000000ff0f0f7812 */ /* 0x000fe400078ec0ff */
[----:B------:R-:W-:Y:S01]  /*0520*/  LOP3.LUT R18, R2, 0xff, RZ, 0xc0, !PT ;  /* 0x000000ff02127812 */ /* 0x000fe200078ec0ff */
[----:B------:R-:W-:Y:S02]  /*0530*/  IMAD.MOV.U32 R2, RZ, RZ, R0 ;  /* 0x000000ffff027224 */ /* 0x000fe400078e0000 */
[----:B------:R-:W-:Y:S02]  /*0540*/  VIADD R17, R15, 0xffffffff ;  /* 0xffffffff0f117836 */ /* 0x000fe40000000000 */
[----:B------:R-:W-:-:S03]  /*0550*/  VIADD R16, R18, 0xffffffff ;  /* 0xffffffff12107836 */ /* 0x000fc60000000000 */
[----:B------:R-:W-:-:S04]  /*0560*/  ISETP.GT.U32.AND P0, PT, R17, 0xfd, PT ;  /* 0x000000fd1100780c */ /* 0x000fc80003f04070 */
[----:B------:R-:W-:-:S13]  /*0570*/  ISETP.GT.U32.OR P0, PT, R16, 0xfd, P0 ;  /* 0x000000fd1000780c */ /* 0x000fda0000704470 */
[----:B------:R-:W-:Y:S01]  /*0580*/  @!P0 IMAD.MOV.U32 R14, RZ, RZ, RZ ;  /* 0x000000ffff0e8224 */ /* 0x000fe200078e00ff */
[----:B------:R-:W-:Y:S06]  /*0590*/  @!P0 BRA `(.L_x_84) ;  /* 0x00000000005c8947 */ /* 0x000fec0003800000 */
[----:B------:R-:W-:Y:S02]  /*05a0*/  FSETP.GTU.FTZ.AND P0, PT, |R0|, +INF , PT ;  /* 0x7f8000000000780b */ /* 0x000fe40003f1c200 */
[----:B------:R-:W-:-:S04]  /*05b0*/  FSETP.GTU.FTZ.AND P1, PT, |R3|, +INF , PT ;  /* 0x7f8000000300780b */ /* 0x000fc80003f3c200 */
[----:B------:R-:W-:-:S13]  /*05c0*/  PLOP3.LUT P0, PT, P0, P1, PT, 0xf8, 0x8f ;  /* 0x00000000008f781c */ /* 0x000fda0000703f70 */
[----:B------:R-:W-:Y:S05]  /*05d0*/  @P0 BRA `(.L_x_85) ;  /* 0x00000004004c0947 */ /* 0x000fea0003800000 */
[----:B------:R-:W-:-:S13]  /*05e0*/  LOP3.LUT P0, RZ, R3, 0x7fffffff, R2, 0xc8, !PT ;  /* 0x7fffffff03ff7812 */ /* 0x000fda000780c802 */
[----:B------:R-:W-:Y:S05]  /*05f0*/  @!P0 BRA `(.L_x_86) ;  /* 0x00000004003c8947 */ /* 0x000fea0003800000 */
[C---:B------:R-:W-:Y:S02]  /*0600*/  FSETP.NEU.FTZ.AND P1, PT, |R0|.reuse, +INF , PT ;  /* 0x7f8000000000780b */ /* 0x040fe40003f3d200 */
[----:B------:R-:W-:Y:S02]  /*0610*/  FSETP.NEU.FTZ.AND P2, PT, |R3|, +INF , PT ;  /* 0x7f8000000300780b */ /* 0x000fe40003f5d200 */
[----:B------:R-:W-:-:S11]  /*0620*/  FSETP.NEU.FTZ.AND P0, PT, |R0|, +INF , PT ;  /* 0x7f8000000000780b */ /* 0x000fd60003f1d200 */
[----:B------:R-:W-:Y:S05]  /*0630*/  @!P2 BRA !P1, `(.L_x_86) ;  /* 0x00000004002ca947 */ /* 0x000fea0004800000 */
[----:B------:R-:W-:-:S04]  /*0640*/  LOP3.LUT P1, RZ, R2, 0x7fffffff, RZ, 0xc0, !PT ;  /* 0x7fffffff02ff7812 */ /* 0x000fc8000782c0ff */
[----:B------:R-:W-:-:S13]  /*0650*/  PLOP3.LUT P1, PT, P2, P1, PT, 0x2f, 0xf2 ;  /* 0x0000000000f2781c */ /* 0x000fda0001722577 */
[----:B------:R-:W-:Y:S05]  /*0660*/  @P1 BRA `(.L_x_87) ;  /* 0x0000000400181947 */ /* 0x000fea0003800000 */
[----:B------:R-:W-:-:S04]  /*0670*/  LOP3.LUT P1, RZ, R3, 0x7fffffff, RZ, 0xc0, !PT ;  /* 0x7fffffff03ff7812 */ /* 0x000fc8000782c0ff */
[----:B------:R-:W-:-:S13]  /*0680*/  PLOP3.LUT P0, PT, P0, P1, PT, 0x2f, 0xf2 ;  /* 0x0000000000f2781c */ /* 0x000fda0000702577 */
[----:B------:R-:W-:Y:S05]  /*0690*/  @P0 BRA `(.L_x_88) ;  /* 0x0000000400000947 */ /* 0x000fea0003800000 */
[----:B------:R-:W-:Y:S02]  /*06a0*/  ISETP.GE.AND P0, PT, R16, RZ, PT ;  /* 0x000000ff1000720c */ /* 0x000fe40003f06270 */
[----:B------:R-:W-:-:S11]  /*06b0*/  ISETP.GE.AND P1, PT, R17, RZ, PT ;  /* 0x000000ff1100720c */ /* 0x000fd60003f26270 */
[----:B------:R-:W-:Y:S02]  /*06c0*/  @P0 IMAD.MOV.U32 R14, RZ, RZ, RZ ;  /* 0x000000ffff0e0224 */ /* 0x000fe400078e00ff */
[----:B------:R-:W-:Y:S01]  /*06d0*/  @!P0 FFMA R2, R0, 1.84467440737095516160e+19, RZ ;  /* 0x5f80000000028823 */ /* 0x000fe200000000ff */
[----:B------:R-:W-:Y:S02]  /*06e0*/  @!P0 IMAD.MOV.U32 R14, RZ, RZ, -0x40 ;  /* 0xffffffc0ff0e8424 */ /* 0x000fe400078e00ff */
[----:B------:R-:W-:Y:S02]  /*06f0*/  @!P1 FFMA R3, R3, 1.84467440737095516160e+19, RZ ;  /* 0x5f80000003039823 */ /* 0x000fe400000000ff */
[----:B------:R-:W-:-:S07]  /*0700*/  @!P1 VIADD R14, R14, 0x40 ;  /* 0x000000400e0e9836 */ /* 0x000fce0000000000 */
.L_x_84:
[----:B------:R-:W-:Y:S01]  /*0710*/  LEA R16, R15, 0xc0800000, 0x17 ;  /* 0xc08000000f107811 */ /* 0x000fe200078eb8ff */
[----:B------:R-:W-:Y:S03]  /*0720*/  BSSY.RECONVERGENT B2, `(.L_x_89) ;  /* 0x0000036000027945 */ /* 0x000fe60003800200 */
[----:B------:R-:W-:Y:S01]  /*0730*/  IADD3 R17, PT, PT, -R16, R3, RZ ;  /* 0x0000000310117210 */ /* 0x000fe20007ffe1ff */
[----:B------:R-:W-:-:S03]  /*0740*/  VIADD R16, R18, 0xffffff81 ;  /* 0xffffff8112107836 */ /* 0x000fc60000000000 */
[----:B------:R0:W1:Y:S01]  /*0750*/  MUFU.RCP R3, R17 ;  /* 0x0000001100037308 */ /* 0x0000620000001000 */
[----:B------:R-:W-:Y:S01]  /*0760*/  FADD.FTZ R19, -R17, -RZ ;  /* 0x800000ff11137221 */ /* 0x000fe20000010100 */
[C---:B------:R-:W-:Y:S01]  /*0770*/  IMAD R2, R16.reuse, -0x800000, R2 ;  /* 0xff80000010027824 */ /* 0x040fe200078e0202 */
[----:B0-----:R-:W-:-:S05]  /*0780*/  IADD3 R17, PT, PT, R16, 0x7f, -R15 ;  /* 0x0000007f10117810 */ /* 0x001fca0007ffe80f */
[----:B------:R-:W-:Y:S02]  /*0790*/  IMAD.IADD R17, R17, 0x1, R14 ;  /* 0x0000000111117824 */ /* 0x000fe400078e020e */
[----:B-1----:R-:W-:-:S04]  /*07a0*/  FFMA R18, R3, R19, 1 ;  /* 0x3f80000003127423 */ /* 0x002fc80000000013 */
[----:B------:R-:W-:-:S04]  /*07b0*/  FFMA R3, R3, R18, R3 ;  /* 0x0000001203037223 */ /* 0x000fc80000000003 */
[----:B------:R-:W-:-:S04]  /*07c0*/  FFMA R18, R2, R3, RZ ;  /* 0x0000000302127223 */ /* 0x000fc800000000ff */
[----:B------:R-:W-:-:S04]  /*07d0*/  FFMA R20, R19, R18, R2 ;  /* 0x0000001213147223 */ /* 0x000fc80000000002 */
[----:B------:R-:W-:-:S04]  /*07e0*/  FFMA R20, R3, R20, R18 ;  /* 0x0000001403147223 */ /* 0x000fc80000000012 */
[----:B------:R-:W-:-:S04]  /*07f0*/  FFMA R19, R19, R20, R2 ;  /* 0x0000001413137223 */ /* 0x000fc80000000002 */
        /* <DEDUP_REMOVED lines=14> */
[CC--:B------:R-:W-:Y:S01]  /*08e0*/  FFMA.RZ R14, R3.reuse, R19.reuse, R20 ;  /* 0x00000013030e7223 */ /* 0x0c0fe2000000c014 */
[C---:B------:R-:W-:Y:S01]  /*08f0*/  VIADD R16, R18.reuse, 0x20 ;  /* 0x0000002012107836 */ /* 0x040fe20000000000 */
[C---:B------:R-:W-:Y:S01]  /*0900*/  ISETP.NE.AND P2, PT, R18.reuse, RZ, PT ;  /* 0x000000ff1200720c */ /* 0x040fe20003f45270 */
[----:B------:R-:W-:Y:S01]  /*0910*/  IMAD.MOV R17, RZ, RZ, -R18 ;  /* 0x000000ffff117224 */ /* 0x000fe200078e0a12 */
[----:B------:R-:W-:Y:S02]  /*0920*/  ISETP.NE.AND P1, PT, R18, RZ, PT ;  /* 0x000000ff1200720c */ /* 0x000fe40003f25270 */
[----:B------:R-:W-:Y:S01]  /*0930*/  LOP3.LUT R15, R14, 0x7fffff, RZ, 0xc0, !PT ;  /* 0x007fffff0e0f7812 */ /* 0x000fe200078ec0ff */
[CCC-:B------:R-:W-:Y:S01]  /*0940*/  FFMA.RP R14, R3.reuse, R19.reuse, R20.reuse ;  /* 0x00000013030e7223 */ /* 0x1c0fe20000008014 */
[----:B------:R-:W-:Y:S02]  /*0950*/  FFMA.RM R3, R3, R19, R20 ;  /* 0x0000001303037223 */ /* 0x000fe40000004014 */
[----:B------:R-:W-:-:S03]  /*0960*/  LOP3.LUT R15, R15, 0x800000, RZ, 0xfc, !PT ;  /* 0x008000000f0f7812 */ /* 0x000fc600078efcff */
        /* <DEDUP_REMOVED lines=13> */
.L_x_91:
[----:B------:R-:W-:-:S04]  /*0a40*/  LOP3.LUT R2, R2, 0x80000000, RZ, 0xc0, !PT ;  /* 0x8000000002027812 */ /* 0x000fc800078ec0ff */
[----:B------:R-:W-:Y:S01]  /*0a50*/  LOP3.LUT R2, R2, 0x7f800000, RZ, 0xfc, !PT ;  /* 0x7f80000002027812 */ /* 0x000fe200078efcff */
[----:B------:R-:W-:Y:S06]  /*0a60*/  BRA `(.L_x_92) ;  /* 0x0000000000047947 */ /* 0x000fec0003800000 */
.L_x_90:
[----:B------:R-:W-:-:S07]  /*0a70*/  IMAD R2, R17, 0x800000, R2 ;  /* 0x0080000011027824 */ /* 0x000fce00078e0202 */
.L_x_92:
[----:B------:R-:W-:Y:S05]  /*0a80*/  BSYNC.RECONVERGENT B2 ;  /* 0x0000000000027941 */ /* 0x000fea0003800200 */
.L_x_89:
[----:B------:R-:W-:Y:S05]  /*0a90*/  BRA `(.L_x_93) ;  /* 0x0000000000207947 */ /* 0x000fea0003800000 */
.L_x_88:
[----:B------:R-:W-:-:S04]  /*0aa0*/  LOP3.LUT R2, R3, 0x80000000, R2, 0x48, !PT ;  /* 0x8000000003027812 */ /* 0x000fc800078e4802 */
[----:B------:R-:W-:Y:S01]  /*0ab0*/  LOP3.LUT R2, R2, 0x7f800000, RZ, 0xfc, !PT ;  /* 0x7f80000002027812 */ /* 0x000fe200078efcff */
[----:B------:R-:W-:Y:S06]  /*0ac0*/  BRA `(.L_x_93) ;  /* 0x0000000000147947 */ /* 0x000fec0003800000 */
.L_x_87:
[----:B------:R-:W-:Y:S01]  /*0ad0*/  LOP3.LUT R2, R3, 0x80000000, R2, 0x48, !PT ;  /* 0x8000000003027812 */ /* 0x000fe200078e4802 */
[----:B------:R-:W-:Y:S06]  /*0ae0*/  BRA `(.L_x_93) ;  /* 0x00000000000c7947 */ /* 0x000fec0003800000 */
.L_x_86:
[----:B------:R-:W0:Y:S01]  /*0af0*/  MUFU.RSQ R2, -QNAN ;  /* 0xffc0000000027908 */ /* 0x000e220000001400 */
[----:B------:R-:W-:Y:S05]  /*0b00*/  BRA `(.L_x_93) ;  /* 0x0000000000047947 */ /* 0x000fea0003800000 */
.L_x_85:
[----:B------:R-:W-:-:S07]  /*0b10*/  FADD.FTZ R2, R0, R3 ;  /* 0x0000000300027221 */ /* 0x000fce0000010000 */
.L_x_93:
[----:B------:R-:W-:Y:S05]  /*0b20*/  BSYNC.RECONVERGENT B1 ;  /* 0x0000000000017941 */ /* 0x000fea0003800200 */
.L_x_83:
[----:B0-----:R-:W-:Y:S02]  /*0b30*/  IMAD.MOV.U32 R15, RZ, RZ, R2 ;  /* 0x000000ffff0f7224 */ /* 0x001fe400078e0002 */
[----:B------:R-:W-:Y:S02]  /*0b40*/  IMAD.MOV.U32 R2, RZ, RZ, R12 ;  /* 0x000000ffff027224 */ /* 0x000fe400078e000c */
[----:B------:R-:W-:-:S04]  /*0b50*/  IMAD.MOV.U32 R3, RZ, RZ, 0x0 ;  /* 0x00000000ff037424 */ /* 0x000fc800078e00ff */
[----:B------:R-:W-:Y:S05]  /*0b60*/  RET.REL.NODEC R2 `(_Z9compute_hPfS_S_S_S_) ;  /* 0xfffffff402247950 */ /* 0x000fea0003c3ffff */
.L_x_94:
        /* <DEDUP_REMOVED lines=9> */
.L_x_119:


//--------------------- .text._Z15compute_r_thetaPfS_ --------------------------
	.section	.text._Z15compute_r_thetaPfS_,"ax",@progbits
	.align	128
        .global         _Z15compute_r_thetaPfS_
        .type           _Z15compute_r_thetaPfS_,@function
        .size           _Z15compute_r_thetaPfS_,(.L_x_120 - _Z15compute_r_thetaPfS_)
        .other          _Z15compute_r_thetaPfS_,@"STO_CUDA_ENTRY STV_DEFAULT"
_Z15compute_r_thetaPfS_:
.text._Z15compute_r_thetaPfS_:
        /* <DEDUP_REMOVED lines=12> */
[----:B------:R-:W-:Y:S01]  /*00c0*/  HFMA2 R7, -RZ, RZ, 1, 0 ;  /* 0x3c000000ff077431 */ /* 0x000fe200000001ff */
[----:B------:R-:W-:Y:S01]  /*00d0*/  I2FP.F32.S32 R2, R0 ;  /* 0x0000000000027245 */ /* 0x000fe20000201400 */
[----:B------:R-:W0:Y:S01]  /*00e0*/  LDCU.128 UR4, c[0x0][0x380] ;  /* 0x00007000ff0477ac */ /* 0x000e220008000c00 */
[----:B------:R-:W-:Y:S01]  /*00f0*/  I2FP.F32.U32 R4, R3 ;  /* 0x0000000300047245 */ /* 0x000fe20000201000 */
[----:B------:R-:W-:Y:S01]  /*0100*/  BSSY.RECONVERGENT B0, `(.L_x_95) ;  /* 0x000001f000007945 */ /* 0x000fe20003800200 */
[----:B------:R-:W-:Y:S01]  /*0110*/  SHF.L.U32 R0, R0, 0x7, RZ ;  /* 0x0000000700007819 */ /* 0x000fe200000006ff */
[----:B------:R-:W-:Y:S02]  /*0120*/  FMUL R2, R2, 0.9921875 ;  /* 0x3f7e000002027820 */ /* 0x000fe40000400000 */
[----:B------:R-:W-:Y:S02]  /*0130*/  FMUL R4, R4, 0.9921875 ;  /* 0x3f7e000004047820 */ /* 0x000fe40000400000 */
[----:B------:R-:W-:-:S02]  /*0140*/  FFMA R2, R2, R7, 0.0078125 ;  /* 0x3c00000002027423 */ /* 0x000fc40000000007 */
[----:B------:R-:W-:Y:S01]  /*0150*/  FFMA R4, R4, R7, 0.0078125 ;  /* 0x3c00000004047423 */ /* 0x000fe20000000007 */
[----:B------:R-:W-:Y:S01]  /*0160*/  IADD3 R7, P0, PT, R3, R0, RZ ;  /* 0x0000000003077210 */ /* 0x000fe20007f1e0ff */
[----:B------:R-:W-:Y:S02]  /*0170*/  FMUL R5, R2, R2 ;  /* 0x0000000202057220 */ /* 0x000fe40000400000 */
[----:B------:R-:W-:Y:S01]  /*0180*/  FMUL R3, R4, 256 ;  /* 0x4380000004037820 */ /* 0x000fe20000400000 */
[----:B------:R-:W-:Y:S01]  /*0190*/  LEA.HI.X.SX32 R8, R0, RZ, 0x1, P0 ;  /* 0x000000ff00087211 */ /* 0x000fe200000f0eff */
[----:B------:R-:W-:Y:S02]  /*01a0*/  FMUL R5, R2, R5 ;  /* 0x0000000502057220 */ /* 0x000fe40000400000 */
[----:B------:R-:W-:Y:S01]  /*01b0*/  FMUL R0, R4, R3 ;  /* 0x0000000304007220 */ /* 0x000fe20000400000 */
[----:B------:R-:W-:Y:S02]  /*01c0*/  IMAD.SHL.U32 R4, R7, 0x4, RZ ;  /* 0x0000000407047824 */ /* 0x000fe400078e00ff */
[----:B------:R-:W-:-:S04]  /*01d0*/  FMUL R5, R2, R5 ;  /* 0x0000000502057220 */ /* 0x000fc80000400000 */
[----:B------:R-:W-:-:S04]  /*01e0*/  FMUL R9, R5, 27 ;  /* 0x41d8000005097820 */ /* 0x000fc80000400000 */
[----:B------:R-:W1:Y:S08]  /*01f0*/  MUFU.RCP R6, R9 ;  /* 0x0000000900067308 */ /* 0x000e700000001000 */
[----:B------:R-:W2:Y:S01]  /*0200*/  FCHK P0, R0, R9 ;  /* 0x0000000900007302 */ /* 0x000ea20000000000 */
[----:B-1----:R-:W-:-:S04]  /*0210*/  FFMA R5, -R9, R6, 1 ;  /* 0x3f80000009057423 */ /* 0x002fc80000000106 */
[----:B------:R-:W-:Y:S01]  /*0220*/  FFMA R3, R6, R5, R6 ;  /* 0x0000000506037223 */ /* 0x000fe20000000006 */
[----:B------:R-:W-:Y:S02]  /*0230*/  SHF.L.U64.HI R5, R7, 0x2, R8 ;  /* 0x0000000207057819 */ /* 0x000fe40000010208 */
[----:B0-----:R-:W-:Y:S01]  /*0240*/  IADD3 R6, P1, PT, R4, UR4, RZ ;  /* 0x0000000404067c10 */ /* 0x001fe2000ff3e0ff */
[----:B------:R-:W-:Y:S01]  /*0250*/  FFMA R8, R0, R3, RZ ;  /* 0x0000000300087223 */ /* 0x000fe200000000ff */
[----:B------:R-:W-:Y:S02]  /*0260*/  IADD3 R4, P2, PT, R4, UR6, RZ ;  /* 0x0000000604047c10 */ /* 0x000fe4000ff5e0ff */
[----:B------:R-:W-:Y:S01]  /*0270*/  IADD3.X R7, PT, PT, R5, UR5, RZ, P1, !PT ;  /* 0x0000000505077c10 */ /* 0x000fe20008ffe4ff */
[----:B------:R-:W-:Y:S01]  /*0280*/  FFMA R10, -R9, R8, R0 ;  /* 0x00000008090a7223 */ /* 0x000fe20000000100 */
[----:B------:R-:W-:-:S03]  /*0290*/  IADD3.X R5, PT, PT, R5, UR7, RZ, P2, !PT ;  /* 0x0000000705057c10 */ /* 0x000fc600097fe4ff */
[----:B------:R-:W-:Y:S01]  /*02a0*/  FFMA R3, R3, R10, R8 ;  /* 0x0000000a03037223 */ /* 0x000fe20000000008 */
[----:B--2---:R-:W-:Y:S06]  /*02b0*/  @!P0 BRA `(.L_x_96) ;  /* 0x00000000000c8947 */ /* 0x004fec0003800000 */
[----:B------:R-:W-:Y:S02]  /*02c0*/  MOV R3, R9 ;  /* 0x0000000900037202 */ /* 0x000fe40000000f00 */
[----:B------:R-:W-:-:S07]  /*02d0*/  MOV R8, 0x2f0 ;  /* 0x000002f000087802 */ /* 0x000fce0000000f00 */
[----:B------:R-:W-:Y:S05]  /*02e0*/  CALL.REL.NOINC `($__internal_7_$__cuda_sm3x_div_rn_noftz_f32_slowpath) ;  /* 0x0000000400847944 */ /* 0x000fea0003c00000 */
.L_x_96:
[----:B------:R-:W-:Y:S05]  /*02f0*/  BSYNC.RECONVERGENT B0 ;  /* 0x0000000000007941 */ /* 0x000fea0003800200 */
.L_x_95:
[----:B------:R-:W-:Y:S01]  /*0300*/  MOV R11, R3 ;  /* 0x00000003000b7202 */ /* 0x000fe20000000f00 */
[----:B------:R-:W-:Y:S03]  /*0310*/  BSSY.RECONVERGENT B0, `(.L_x_97) ;  /* 0x0000029000007945 */ /* 0x000fe60003800200 */
[C---:B------:R-:W-:Y:S01]  /*0320*/  FSETP.GEU.AND P1, PT, |R11|.reuse, 1.175494350822287508e-38, PT ;  /* 0x008000000b00780b */ /* 0x040fe20003f2e200 */
[----:B------:R-:W-:-:S05]  /*0330*/  FADD R0, R11, 1 ;  /* 0x3f8000000b007421 */ /* 0x000fca0000000000 */
[----:B------:R-:W-:-:S07]  /*0340*/  FSETP.GEU.AND P0, PT, |R0|, 1.175494350822287508e-38, PT ;  /* 0x008000000000780b */ /* 0x000fce0003f0e200 */
[----:B------:R-:W-:-:S06]  /*0350*/  @!P1 FMUL R11, R11, 16777216 ;  /* 0x4b8000000b0b9820 */ /* 0x000fcc0000400000 */
[----:B------:R-:W-:-:S04]  /*0360*/  @!P0 FMUL R0, R0, 16777216 ;  /* 0x4b80000000008820 */ /* 0x000fc80000400000 */
[----:B------:R-:W0:Y:S08]  /*0370*/  MUFU.LG2 R3, R0 ;  /* 0x0000000000037308 */ /* 0x000e300000000c00 */
[----:B------:R-:W1:Y:S01]  /*0380*/  MUFU.LG2 R0, R11 ;  /* 0x0000000b00007308 */ /* 0x000e620000000c00 */
[----:B0-----:R-:W-:-:S04]  /*0390*/  @!P0 FADD R3, R3, -24 ;  /* 0xc1c0000003038421 */ /* 0x001fc80000000000 */
[----:B------:R-:W-:Y:S01]  /*03a0*/  FMUL R3, R3, 0.5 ;  /* 0x3f00000003037820 */ /* 0x000fe20000400000 */
[----:B-1----:R-:W-:-:S04]  /*03b0*/  @!P1 FADD R0, R0, -24 ;  /* 0xc1c0000000009421 */ /* 0x002fc80000000000 */
[----:B------:R-:W-:Y:S01]  /*03c0*/  FSETP.GEU.AND P0, PT, R3, -126, PT ;  /* 0xc2fc00000300780b */ /* 0x000fe20003f0e000 */
[----:B------:R-:W-:-:S05]  /*03d0*/  FMUL R10, R0, 0.3333333432674407959 ;  /* 0x3eaaaaab000a7820 */ /* 0x000fca0000400000 */
[----:B------:R-:W-:-:S07]  /*03e0*/  FSETP.GEU.AND P1, PT, R10, -126, PT ;  /* 0xc2fc00000a00780b */ /* 0x000fce0003f2e000 */
[----:B------:R-:W-:-:S04]  /*03f0*/  @!P0 FMUL R3, R3, 0.5 ;  /* 0x3f00000003038820 */ /* 0x000fc80000400000 */
[----:B------:R-:W0:Y:S02]  /*0400*/  MUFU.EX2 R8, R3 ;  /* 0x0000000300087308 */ /* 0x000e240000000800 */
[----:B------:R-:W-:-:S06]  /*0410*/  @!P1 FMUL R10, R10, 0.5 ;  /* 0x3f0000000a0a9820 */ /* 0x000fcc0000400000 */
[----:B------:R-:W1:Y:S01]  /*0420*/  MUFU.EX2 R0, R10 ;  /* 0x0000000a00007308 */ /* 0x000e620000000800 */
[----:B0-----:R-:W-:-:S04]  /*0430*/  @!P0 FMUL R8, R8, R8 ;  /* 0x0000000808088220 */ /* 0x001fc80000400000 */
[----:B------:R-:W-:Y:S01]  /*0440*/  FADD R8, R8, 1 ;  /* 0x3f80000008087421 */ /* 0x000fe20000000000 */
[----:B-1----:R-:W-:-:S05]  /*0450*/  @!P1 FMUL R0, R0, R0 ;  /* 0x0000000000009220 */ /* 0x002fca0000400000 */
[----:B------:R-:W0:Y:S02]  /*0460*/  MUFU.LG2 R8, R8 ;  /* 0x0000000800087308 */ /* 0x000e240000000c00 */
[----:B0-----:R-:W-:-:S05]  /*0470*/  FMUL R9, R8, 0.6666666865348815918 ;  /* 0x3f2aaaab08097820 */ /* 0x001fca0000400000 */
[----:B------:R-:W-:-:S13]  /*0480*/  FSETP.GEU.AND P0, PT, R9, -126, PT ;  /* 0xc2fc00000900780b */ /* 0x000fda0003f0e000 */
[----:B------:R-:W-:-:S04]  /*0490*/  @!P0 FMUL R9, R9, 0.5 ;  /* 0x3f00000009098820 */ /* 0x000fc80000400000 */
[----:B------:R-:W0:Y:S02]  /*04a0*/  MUFU.EX2 R3, R9 ;  /* 0x0000000900037308 */ /* 0x000e240000000800 */
[----:B0-----:R-:W-:-:S06]  /*04b0*/  @!P0 FMUL R3, R3, R3 ;  /* 0x0000000303038220 */ /* 0x001fcc0000400000 */
[----:B------:R-:W0:Y:S01]  /*04c0*/  MUFU.RCP R12, R3 ;  /* 0x00000003000c7308 */ /* 0x000e220000001000 */
[----:B------:R-:W-:-:S04]  /*04d0*/  FMUL R8, R3, R0 ;  /* 0x0000000003087220 */ /* 0x000fc80000400000 */
[----:B------:R-:W-:-:S04]  /*04e0*/  FFMA R11, R3, R3, R8 ;  /* 0x00000003030b7223 */ /* 0x000fc80000000008 */
[----:B------:R-:W-:-:S04]  /*04f0*/  FFMA R0, R0, R0, R11 ;  /* 0x0000000000007223 */ /* 0x000fc8000000000b */
[----:B------:R-:W1:Y:S01]  /*0500*/  FCHK P0, R0, R3 ;  /* 0x0000000300007302 */ /* 0x000e620000000000 */
[----:B0-----:R-:W-:-:S04]  /*0510*/  FFMA R13, -R3, R12, 1 ;  /* 0x3f800000030d7423 */ /* 0x001fc8000000010c */
[----:B------:R-:W-:-:S04]  /*0520*/  FFMA R13, R12, R13, R12 ;  /* 0x0000000d0c0d7223 */ /* 0x000fc8000000000c */
[----:B------:R-:W-:-:S04]  /*0530*/  FFMA R8, R0, R13, RZ ;  /* 0x0000000d00087223 */ /* 0x000fc800000000ff */
[----:B------:R-:W-:-:S04]  /*0540*/  FFMA R9, -R3, R8, R0 ;  /* 0x0000000803097223 */ /* 0x000fc80000000100 */
[----:B------:R-:W-:Y:S01]  /*0550*/  FFMA R8, R13, R9, R8 ;  /* 0x000000090d087223 */ /* 0x000fe20000000008 */
[----:B-1----:R-:W-:Y:S06]  /*0560*/  @!P0 BRA `(.L_x_98) ;  /* 0x00000000000c8947 */ /* 0x002fec0003800000 */
[----:B------:R-:W-:-:S07]  /*0570*/  MOV R8, 0x590 ;  /* 0x0000059000087802 */ /* 0x000fce0000000f00 */
[----:B------:R-:W-:Y:S05]  /*0580*/  CALL.REL.NOINC `($__internal_7_$__cuda_sm3x_div_rn_noftz_f32_slowpath) ;  /* 0x0000000000dc7944 */ /* 0x000fea0003c00000 */
[----:B------:R-:W-:-:S07]  /*0590*/  IMAD.MOV.U32 R8, RZ, RZ, R3 ;  /* 0x000000ffff087224 */ /* 0x000fce00078e0003 */
.L_x_98:
[----:B------:R-:W-:Y:S05]  /*05a0*/  BSYNC.RECONVERGENT B0 ;  /* 0x0000000000007941 */ /* 0x000fea0003800200 */
.L_x_97:
[C---:B------:R-:W-:Y:S01]  /*05b0*/  FSETP.GEU.AND P0, PT, |R8|.reuse, 1.175494350822287508e-38, PT ;  /* 0x008000000800780b */ /* 0x040fe20003f0e200 */
[----:B------:R-:W-:Y:S01]  /*05c0*/  HFMA2 R10, -RZ, RZ, 2, 0 ;  /* 0x40000000ff0a7431 */ /* 0x000fe200000001ff */
[----:B------:R-:W0:Y:S01]  /*05d0*/  LDCU.64 UR4, c[0x0][0x358] ;  /* 0x00006b00ff0477ac */ /* 0x000e220008000a00 */
[----:B------:R-:W-:Y:S10]  /*05e0*/  BSSY.RECONVERGENT B0, `(.L_x_99) ;  /* 0x0000024000007945 */ /* 0x000ff40003800200 */
[----:B------:R-:W-:-:S04]  /*05f0*/  @!P0 FMUL R8, R8, 16777216 ;  /* 0x4b80000008088820 */ /* 0x000fc80000400000 */
[----:B------:R-:W1:Y:S02]  /*0600*/  MUFU.LG2 R0, R8 ;  /* 0x0000000800007308 */ /* 0x000e640000000c00 */
[----:B-1----:R-:W-:-:S04]  /*0610*/  @!P0 FADD R0, R0, -24 ;  /* 0xc1c0000000008421 */ /* 0x002fc80000000000 */
[----:B------:R-:W-:-:S05]  /*0620*/  FMUL R0, R0, 1.5 ;  /* 0x3fc0000000007820 */ /* 0x000fca0000400000 */
[----:B------:R-:W-:-:S13]  /*0630*/  FSETP.GEU.AND P0, PT, R0, -126, PT ;  /* 0xc2fc00000000780b */ /* 0x000fda0003f0e000 */
[----:B------:R-:W-:-:S04]  /*0640*/  @!P0 FMUL R0, R0, 0.5 ;  /* 0x3f00000000008820 */ /* 0x000fc80000400000 */
[----:B------:R-:W1:Y:S02]  /*0650*/  MUFU.EX2 R3, R0 ;  /* 0x0000000000037308 */ /* 0x000e640000000800 */
[----:B-1----:R-:W-:-:S04]  /*0660*/  @!P0 FMUL R3, R3, R3 ;  /* 0x0000000303038220 */ /* 0x002fc80000400000 */
[----:B------:R-:W-:-:S04]  /*0670*/  FMUL R3, R3, 0.5 ;  /* 0x3f00000003037820 */ /* 0x000fc80000400000 */
[----:B------:R-:W-:-:S05]  /*0680*/  FFMA R8, R3, R10, -1 ;  /* 0xbf80000003087423 */ /* 0x000fca000000000a */
[----:B------:R-:W-:-:S13]  /*0690*/  FSETP.GEU.AND P0, PT, |R8|, 1.175494350822287508e-38, PT ;  /* 0x008000000800780b */ /* 0x000fda0003f0e200 */
[----:B------:R-:W-:-:S04]  /*06a0*/  @!P0 FMUL R8, R8, 16777216 ;  /* 0x4b80000008088820 */ /* 0x000fc80000400000 */
[----:B------:R-:W1:Y:S02]  /*06b0*/  MUFU.LG2 R9, R8 ;  /* 0x0000000800097308 */ /* 0x000e640000000c00 */
[----:B-1----:R-:W-:-:S04]  /*06c0*/  @!P0 FADD R9, R9, -24 ;  /* 0xc1c0000009098421 */ /* 0x002fc80000000000 */
[----:B------:R-:W-:Y:S01]  /*06d0*/  FMUL R10, R9, 0.5 ;  /* 0x3f000000090a7820 */ /* 0x000fe20000400000 */
[----:B------:R-:W-:-:S04]  /*06e0*/  FADD R9, R3, 1 ;  /* 0x3f80000003097421 */ /* 0x000fc80000000000 */
[----:B------:R-:W-:Y:S01]  /*06f0*/  FSETP.GEU.AND P0, PT, R10, -126, PT ;  /* 0xc2fc00000a00780b */ /* 0x000fe20003f0e000 */
[----:B------:R-:W-:-:S12]  /*0700*/  FMUL R9, R2, R9 ;  /* 0x0000000902097220 */ /* 0x000fd80000400000 */
[----:B------:R-:W-:-:S04]  /*0710*/  @!P0 FMUL R10, R10, 0.5 ;  /* 0x3f0000000a0a8820 */ /* 0x000fc80000400000 */
[----:B------:R-:W1:Y:S02]  /*0720*/  MUFU.EX2 R0, R10 ;  /* 0x0000000a00007308 */ /* 0x000e640000000800 */
[----:B-1----:R-:W-:-:S04]  /*0730*/  @!P0 FMUL R0, R0, R0 ;  /* 0x0000000000008220 */ /* 0x002fc80000400000 */
[----:B------:R-:W-:-:S04]  /*0740*/  FADD R0, R0, 1 ;  /* 0x3f80000000007421 */ /* 0x000fc80000000000 */
[----:B------:R-:W-:Y:S01]  /*0750*/  FMUL R11, R9, R0 ;  /* 0x00000000090b7220 */ /* 0x000fe20000400000 */
[----:B------:R-:W-:-:S03]  /*0760*/  FMUL R0, R3, 4 ;  /* 0x4080000003007820 */ /* 0x000fc60000400000 */
[----:B------:R-:W1:Y:S08]  /*0770*/  MUFU.RCP R8, R11 ;  /* 0x0000000b00087308 */ /* 0x000e700000001000 */
[----:B------:R-:W2:Y:S01]  /*0780*/  FCHK P0, R0, R11 ;  /* 0x0000000b00007302 */ /* 0x000ea20000000000 */
[----:B-1----:R-:W-:-:S04]  /*0790*/  FFMA R9, -R11, R8, 1 ;  /* 0x3f8000000b097423 */ /* 0x002fc80000000108 */
[----:B------:R-:W-:-:S04]  /*07a0*/  FFMA R9, R8, R9, R8 ;  /* 0x0000000908097223 */ /* 0x000fc80000000008 */
[----:B------:R-:W-:-:S04]  /*07b0*/  FFMA R8, R0, R9, RZ ;  /* 0x0000000900087223 */ /* 0x000fc800000000ff */
[----:B------:R-:W-:-:S04]  /*07c0*/  FFMA R3, -R11, R8, R0 ;  /* 0x000000080b037223 */ /* 0x000fc80000000100 */
[----:B------:R-:W-:Y:S01]  /*07d0*/  FFMA R3, R9, R3, R8 ;  /* 0x0000000309037223 */ /* 0x000fe20000000008 */
[----:B0-2---:R-:W-:Y:S06]  /*07e0*/  @!P0 BRA `(.L_x_100) ;  /* 0x00000000000c8947 */ /* 0x005fec0003800000 */
[----:B------:R-:W-:Y:S02]  /*07f0*/  MOV R3, R11 ;  /* 0x0000000b00037202 */ /* 0x000fe40000000f00 */
[----:B------:R-:W-:-:S07]  /*0800*/  MOV R8, 0x820 ;  /* 0x0000082000087802 */ /* 0x000fce0000000f00 */
[----:B------:R-:W-:Y:S05]  /*0810*/  CALL.REL.NOINC `($__internal_7_$__cuda_sm3x_div_rn_noftz_f32_slowpath) ;  /* 0x0000000000387944 */ /* 0x000fea0003c00000 */
.L_x_100:
[----:B------:R-:W-:Y:S05]  /*0820*/  BSYNC.RECONVERGENT B0 ;  /* 0x0000000000007941 */ /* 0x000fea0003800200 */
.L_x_99:
[----:B------:R-:W-:Y:S01]  /*0830*/  FMUL R2, R2, R3 ;  /* 0x0000000302027220 */ /* 0x000fe20000400000 */
[----:B------:R-:W-:Y:S04]  /*0840*/  STG.E desc[UR4][R6.64], R3 ;  /* 0x0000000306007986 */ /* 0x000fe8000c101904 */
[----:B------:R-:W-:-:S13]  /*0850*/  FSETP.GEU.AND P0, PT, |R2|, 1.175494350822287508e-38, PT ;  /* 0x008000000200780b */ /* 0x000fda0003f0e200 */
[----:B------:R-:W-:-:S04]  /*0860*/  @!P0 FMUL R2, R2, 16777216 ;  /* 0x4b80000002028820 */ /* 0x000fc80000400000 */
[----:B------:R-:W0:Y:S02]  /*0870*/  MUFU.LG2 R0, R2 ;  /* 0x0000000200007308 */ /* 0x000e240000000c00 */
[----:B0-----:R-:W-:-:S04]  /*0880*/  @!P0 FADD R0, R0, -24 ;  /* 0xc1c0000000008421 */ /* 0x001fc80000000000 */
[----:B------:R-:W-:-:S05]  /*0890*/  FMUL R0, R0, 0.5 ;  /* 0x3f00000000007820 */ /* 0x000fca0000400000 */
[----:B------:R-:W-:-:S13]  /*08a0*/  FSETP.GEU.AND P0, PT, R0, -126, PT ;  /* 0xc2fc00000000780b */ /* 0x000fda0003f0e000 */
[----:B------:R-:W-:-:S04]  /*08b0*/  @!P0 FMUL R0, R0, 0.5 ;  /* 0x3f00000000008820 */ /* 0x000fc80000400000 */
[----:B------:R-:W0:Y:S02]  /*08c0*/  MUFU.EX2 R9, R0 ;  /* 0x0000000000097308 */ /* 0x000e240000000800 */
[----:B0-----:R-:W-:-:S05]  /*08d0*/  @!P0 FMUL R9, R9, R9 ;  /* 0x0000000909098220 */ /* 0x001fca0000400000 */
[----:B------:R-:W-:Y:S01]  /*08e0*/  STG.E desc[UR4][R4.64], R9 ;  /* 0x0000000904007986 */ /* 0x000fe2000c101904 */
[----:B------:R-:W-:Y:S05]  /*08f0*/  EXIT ;  /* 0x000000000000794d */ /* 0x000fea0003800000 */
        .weak           $__internal_7_$__cuda_sm3x_div_rn_noftz_f32_slowpath
        .type           $__internal_7_$__cuda_sm3x_div_rn_noftz_f32_slowpath,@function
        .size           $__internal_7_$__cuda_sm3x_div_rn_noftz_f32_slowpath,(.L_x_120 - $__internal_7_$__cuda_sm3x_div_rn_noftz_f32_slowpath)
$__internal_7_$__cuda_sm3x_div_rn_noftz_f32_slowpath:
[----:B------:R-:W-:Y:S01]  /*0900*/  SHF.R.U32.HI R10, RZ, 0x17, R3 ;  /* 0x00000017ff0a7819 */ /* 0x000fe20000011603 */
[----:B------:R-:W-:Y:S01]  /*0910*/  BSSY.RECONVERGENT B1, `(.L_x_101) ;  /* 0x0000062000017945 */ /* 0x000fe20003800200 */
[----:B------:R-:W-:Y:S02]  /*0920*/  SHF.R.U32.HI R9, RZ, 0x17, R0 ;  /* 0x00000017ff097819 */ /* 0x000fe40000011600 */
[----:B------:R-:W-:Y:S02]  /*0930*/  LOP3.LUT R14, R10, 0xff, RZ, 0xc0, !PT ;  /* 0x000000ff0a0e7812 */ /* 0x000fe400078ec0ff */
[----:B------:R-:W-:-:S03]  /*0940*/  LOP3.LUT R12, R9, 0xff, RZ, 0xc0, !PT ;  /* 0x000000ff090c7812 */ /* 0x000fc600078ec0ff */
[----:B------:R-:W-:Y:S01]  /*0950*/  VIADD R11, R14, 0xffffffff ;  /* 0xffffffff0e0b7836 */ /* 0x000fe20000000000 */
[----:B------:R-:W-:-:S04]  /*0960*/  IADD3 R10, PT, PT, R12, -0x1, RZ ;  /* 0xffffffff0c0a7810 */ /* 0x000fc80007ffe0ff */
[----:B------:R-:W-:-:S04]  /*0970*/  ISETP.GT.U32.AND P0, PT, R11, 0xfd, PT ;  /* 0x000000fd0b00780c */ /* 0x000fc80003f04070 */
[----:B------:R-:W-:-:S13]  /*0980*/  ISETP.GT.U32.OR P0, PT, R10, 0xfd, P0 ;  /* 0x000000fd0a00780c */ /* 0x000fda0000704470 */
[----:B------:R-:W-:Y:S01]  /*0990*/  @!P0 MOV R9, RZ ;  /* 0x000000ff00098202 */ /* 0x000fe20000000f00 */
        /* <DEDUP_REMOVED lines=19> */
[----:B------:R-:W-:Y:S01]  /*0ad0*/  @P0 IMAD.MOV.U32 R9, RZ, RZ, RZ ;  /* 0x000000ffff090224 */ /* 0x000fe200078e00ff */
[----:B------:R-:W-:Y:S01]  /*0ae0*/  @!P0 MOV R9, 0xffffffc0 ;  /* 0xffffffc000098802 */ /* 0x000fe20000000f00 */
[----:B------:R-:W-:Y:S01]  /*0af0*/  @!P0 FFMA R0, R0, 1.84467440737095516160e+19, RZ ;  /* 0x5f80000000008823 */ /* 0x000fe200000000ff */
[----:B------:R-:W-:Y:S02]  /*0b00*/  @!P1 FFMA R3, R3, 1.84467440737095516160e+19, RZ ;  /* 0x5f80000003039823 */ /* 0x000fe400000000ff */
[----:B------:R-:W-:-:S07]  /*0b10*/  @!P1 IADD3 R9, PT, PT, R9, 0x40, RZ ;  /* 0x0000004009099810 */ /* 0x000fce0007ffe0ff */
.L_x_102:
[----:B------:R-:W-:Y:S01]  /*0b20*/  LEA R10, R14, 0xc0800000, 0x17 ;  /* 0xc08000000e0a7811 */ /* 0x000fe200078eb8ff */
[----:B------:R-:W-:Y:S04]  /*0b30*/  BSSY.RECONVERGENT B2, `(.L_x_107) ;  /* 0x0000036000027945 */ /* 0x000fe80003800200 */
[----:B------:R-:W-:Y:S01]  /*0b40*/  IMAD.IADD R10, R3, 0x1, -R10 ;  /* 0x00000001030a7824 */ /* 0x000fe200078e0a0a */
[----:B------:R-:W-:-:S03]  /*0b50*/  IADD3 R3, PT, PT, R12, -0x7f, RZ ;  /* 0xffffff810c037810 */ /* 0x000fc60007ffe0ff */
[----:B------:R0:W1:Y:S01]  /*0b60*/  MUFU.RCP R11, R10 ;  /* 0x0000000a000b7308 */ /* 0x0000620000001000 */
[----:B------:R-:W-:Y:S01]  /*0b70*/  FADD.FTZ R13, -R10, -RZ ;  /* 0x800000ff0a0d7221 */ /* 0x000fe20000010100 */
[C---:B------:R-:W-:Y:S01]  /*0b80*/  IMAD R0, R3.reuse, -0x800000, R0 ;  /* 0xff80000003007824 */ /* 0x040fe200078e0200 */
[----:B0-----:R-:W-:-:S04]  /*0b90*/  IADD3 R10, PT, PT, R3, 0x7f, -R14 ;  /* 0x0000007f030a7810 */ /* 0x001fc80007ffe80e */
[----:B------:R-:W-:Y:S01]  /*0ba0*/  IADD3 R10, PT, PT, R10, R9, RZ ;  /* 0x000000090a0a7210 */ /* 0x000fe20007ffe0ff */
        /* <DEDUP_REMOVED lines=21> */
[CCC-:B------:R-:W-:Y:S01]  /*0d00*/  FFMA.RM R10, R16.reuse, R12.reuse, R11.reuse ;  /* 0x0000000c100a7223 */ /* 0x1c0fe2000000400b */
[C---:B------:R-:W-:Y:S02]  /*0d10*/  ISETP.NE.AND P2, PT, R13.reuse, RZ, PT ;  /* 0x000000ff0d00720c */ /* 0x040fe40003f45270 */
[----:B------:R-:W-:Y:S02]  /*0d20*/  ISETP.NE.AND P1, PT, R13, RZ, PT ;  /* 0x000000ff0d00720c */ /* 0x000fe40003f25270 */
[----:B------:R-:W-:Y:S01]  /*0d30*/  LOP3.LUT R9, R3, 0x7fffff, RZ, 0xc0, !PT ;  /* 0x007fffff03097812 */ /* 0x000fe200078ec0ff */
[----:B------:R-:W-:Y:S01]  /*0d40*/  FFMA.RP R3, R16, R12, R11 ;  /* 0x0000000c10037223 */ /* 0x000fe2000000800b */
[----:B------:R-:W-:Y:S02]  /*0d50*/  IADD3 R12, PT, PT, R13, 0x20, RZ ;  /* 0x000000200d0c7810 */ /* 0x000fe40007ffe0ff */
[----:B------:R-:W-:-:S02]  /*0d60*/  LOP3.LUT R9, R9, 0x800000, RZ, 0xfc, !PT ;  /* 0x0080000009097812 */ /* 0x000fc400078efcff */
[----:B------:R-:W-:Y:S02]  /*0d70*/  IADD3 R11, PT, PT, -R13, RZ, RZ ;  /* 0x000000ff0d0b7210 */ /* 0x000fe40007ffe1ff */
[----:B------:R-:W-:Y:S02]  /*0d80*/  SHF.L.U32 R12, R9, R12, RZ ;  /* 0x0000000c090c7219 */ /* 0x000fe400000006ff */
[----:B------:R-:W-:Y:S02]  /*0d90*/  FSETP.NEU.FTZ.AND P0, PT, R3, R10, PT ;  /* 0x0000000a0300720b */ /* 0x000fe40003f1d000 */
[----:B------:R-:W-:Y:S02]  /*0da0*/  SEL R10, R11, RZ, P2 ;  /* 0x000000ff0b0a7207 */ /* 0x000fe40001000000 */
[----:B------:R-:W-:Y:S02]  /*0db0*/  ISETP.NE.AND P1, PT, R12, RZ, P1 ;  /* 0x000000ff0c00720c */ /* 0x000fe40000f25270 */
[----:B------:R-:W-:-:S02]  /*0dc0*/  SHF.R.U32.HI R10, RZ, R10, R9 ;  /* 0x0000000aff0a7219 */ /* 0x000fc40000011609 */
[----:B------:R-:W-:Y:S02]  /*0dd0*/  PLOP3.LUT P0, PT, P0, P1, PT, 0xf8, 0x8f ;  /* 0x00000000008f781c */ /* 0x000fe40000703f70 */
[----:B------:R-:W-:Y:S02]  /*0de0*/  SHF.R.U32.HI R12, RZ, 0x1, R10 ;  /* 0x00000001ff0c7819 */ /* 0x000fe4000001160a */
[----:B------:R-:W-:-:S04]  /*0df0*/  SEL R3, RZ, 0x1, !P0 ;  /* 0x00000001ff037807 */ /* 0x000fc80004000000 */
[----:B------:R-:W-:-:S04]  /*0e00*/  LOP3.LUT R3, R3, 0x1, R12, 0xf8, !PT ;  /* 0x0000000103037812 */ /* 0x000fc800078ef80c */
[----:B------:R-:W-:-:S05]  /*0e10*/  LOP3.LUT R3, R3, R10, RZ, 0xc0, !PT ;  /* 0x0000000a03037212 */ /* 0x000fca00078ec0ff */
[----:B------:R-:W-:-:S05]  /*0e20*/  IMAD.IADD R3, R12, 0x1, R3 ;  /* 0x000000010c037824 */ /* 0x000fca00078e0203 */
[----:B------:R-:W-:Y:S01]  /*0e30*/  LOP3.LUT R0, R3, R0, RZ, 0xfc, !PT ;  /* 0x0000000003007212 */ /* 0x000fe200078efcff */
[----:B------:R-:W-:Y:S06]  /*0e40*/  BRA `(.L_x_110) ;  /* 0x0000000000107947 */ /* 0x000fec0003800000 */
.L_x_109:
[----:B------:R-:W-:-:S04]  /*0e50*/  LOP3.LUT R0, R0, 0x80000000, RZ, 0xc0, !PT ;  /* 0x8000000000007812 */ /* 0x000fc800078ec0ff */
[----:B------:R-:W-:Y:S01]  /*0e60*/  LOP3.LUT R0, R0, 0x7f800000, RZ, 0xfc, !PT ;  /* 0x7f80000000007812 */ /* 0x000fe200078efcff */
[----:B------:R-:W-:Y:S06]  /*0e70*/  BRA `(.L_x_110) ;  /* 0x0000000000047947 */ /* 0x000fec0003800000 */
.L_x_108:
[----:B------:R-:W-:-:S07]  /*0e80*/  LEA R0, R10, R0, 0x17 ;  /* 0x000000000a007211 */ /* 0x000fce00078eb8ff */
.L_x_110:
[----:B------:R-:W-:Y:S05]  /*0e90*/  BSYNC.RECONVERGENT B2 ;  /* 0x0000000000027941 */ /* 0x000fea0003800200 */
.L_x_107:
[----:B------:R-:W-:Y:S05]  /*0ea0*/  BRA `(.L_x_111) ;  /* 0x0000000000207947 */ /* 0x000fea0003800000 */
.L_x_106:
[----:B------:R-:W-:-:S04]  /*0eb0*/  LOP3.LUT R0, R3, 0x80000000, R0, 0x48, !PT ;  /* 0x8000000003007812 */ /* 0x000fc800078e4800 */
[----:B------:R-:W-:Y:S01]  /*0ec0*/  LOP3.LUT R0, R0, 0x7f800000, RZ, 0xfc, !PT ;  /* 0x7f80000000007812 */ /* 0x000fe200078efcff */
[----:B------:R-:W-:Y:S06]  /*0ed0*/  BRA `(.L_x_111) ;  /* 0x0000000000147947 */ /* 0x000fec0003800000 */
.L_x_105:
[----:B------:R-:W-:Y:S01]  /*0ee0*/  LOP3.LUT R0, R3, 0x80000000, R0, 0x48, !PT ;  /* 0x8000000003007812 */ /* 0x000fe200078e4800 */
[----:B------:R-:W-:Y:S06]  /*0ef0*/  BRA `(.L_x_111) ;  /* 0x00000000000c7947 */ /* 0x000fec0003800000 */
.L_x_104:
[----:B------:R-:W0:Y:S01]  /*0f00*/  MUFU.RSQ R0, -QNAN ;  /* 0xffc0000000007908 */ /* 0x000e220000001400 */
[----:B------:R-:W-:Y:S05]  /*0f10*/  BRA `(.L_x_111) ;  /* 0x0000000000047947 */ /* 0x000fea0003800000 */
.L_x_103:
[----:B------:R-:W-:-:S07]  /*0f20*/  FADD.FTZ R0, R0, R3 ;  /* 0x0000000300007221 */ /* 0x000fce0000010000 */
.L_x_111:
[----:B------:R-:W-:Y:S05]  /*0f30*/  BSYNC.RECONVERGENT B1 ;  /* 0x0000000000017941 */ /* 0x000fea0003800200 */
.L_x_101:
[----:B------:R-:W-:Y:S01]  /*0f40*/  HFMA2 R9, -RZ, RZ, 0, 0 ;  /* 0x00000000ff097431 */ /* 0x000fe200000001ff */
[----:B0-----:R-:W-:-:S03]  /*0f50*/  MOV R3, R0 ;  /* 0x0000000000037202 */ /* 0x001fc60000000f00 */
[----:B------:R-:W-:Y:S05]  /*0f60*/  RET.REL.NODEC R8 `(_Z15compute_r_thetaPfS_) ;  /* 0xfffffff008247950 */ /* 0x000fea0003c3ffff */
.L_x_112:
        /* <DEDUP_REMOVED lines=9> */
.L_x_120:


//--------------------- .nv.shared.reserved.0     --------------------------
	.section	.nv.shared.reserved.0,"aw",@nobits
	.weak		__nv_reservedSMEM_offset_0_alias
	.size		__nv_reservedSMEM_offset_0_alias, 0, 64
	.other		__nv_reservedSMEM_offset_0_alias,@"STO_CUDA_RESERVED_SHARED STV_DEFAULT"
__nv_reservedSMEM_offset_0_alias:
	.zero		0
	.zero		64


//--------------------- .nv.constant0._Z12update_E_phiP4Datai --------------------------
	.section	.nv.constant0._Z12update_E_phiP4Datai,"a",@progbits
	.sectionflags	@""
	.align	4
.nv.constant0._Z12update_E_phiP4Datai:
	.zero		908


//--------------------- .nv.constant0._Z11update_E_nuP4Data --------------------------
	.section	.nv.constant0._Z11update_E_nuP4Data,"a",@progbits
	.sectionflags	@""
	.align	4
.nv.constant0._Z11update_E_nuP4Data:
	.zero		904


//--------------------- .nv.constant0._Z11update_H_muP4Data --------------------------
	.section	.nv.constant0._Z11update_H_muP4Data,"a",@progbits
	.sectionflags	@""
	.align	4
.nv.constant0._Z11update_H_muP4Data:
	.zero		904


//--------------------- .nv.constant0._Z12update_H_phiP4Data --------------------------
	.section	.nv.constant0._Z12update_H_phiP4Data,"a",@progbits
	.sectionflags	@""
	.align	4
.nv.constant0._Z12update_H_phiP4Data:
	.zero		904


//--------------------- .nv.constant0._Z11update_H_nuP4Data --------------------------
	.section	.nv.constant0._Z11update_H_nuP4Data,"a",@progbits
	.sectionflags	@""
	.align	4
.nv.constant0._Z11update_H_nuP4Data:
	.zero		904


//--------------------- .nv.constant0._Z9compute_hPfS_S_S_S_ --------------------------
	.section	.nv.constant0._Z9compute_hPfS_S_S_S_,"a",@progbits
	.sectionflags	@""
	.align	4
.nv.constant0._Z9compute_hPfS_S_S_S_:
	.zero		936


//--------------------- .nv.constant0._Z15compute_r_thetaPfS_ --------------------------
	.section	.nv.constant0._Z15compute_r_thetaPfS_,"a",@progbits
	.sectionflags	@""
	.align	4
.nv.constant0._Z15compute_r_thetaPfS_:
	.zero		912


//--------------------- SYMBOLS --------------------------

	.type		.nv.reservedSmem.offset0,@object
	.size		.nv.reservedSmem.offset0,0x4
